//
// Generated by NVIDIA NVVM Compiler
//
// Compiler Build ID: CL-36424714
// Cuda compilation tools, release 13.0, V13.0.88
// Based on NVVM 20.0.0
//

.version 9.0
.target sm_100
.address_size 64

	// .globl	_Z13setup_gpu_rngiP17curandStateXORWOWi
.global .align 4 .b8 precalc_xorwow_matrix[102400];
.global .align 4 .b8 precalc_xorwow_offset_matrix[102400];
.global .align 4 .b8 mrg32k3aM1[2304];
.global .align 4 .b8 mrg32k3aM2[2304];
.global .align 4 .b8 mrg32k3aM1SubSeq[2016];
.global .align 4 .b8 mrg32k3aM2SubSeq[2016];
.global .align 4 .b8 mrg32k3aM1Seq[2304];
.global .align 4 .b8 mrg32k3aM2Seq[2304];
.const .align 8 .b8 __cr_lgamma_table[72];

.visible .entry _Z13setup_gpu_rngiP17curandStateXORWOWi(
	.param .u32 _Z13setup_gpu_rngiP17curandStateXORWOWi_param_0,
	.param .u64 .ptr .align 1 _Z13setup_gpu_rngiP17curandStateXORWOWi_param_1,
	.param .u32 _Z13setup_gpu_rngiP17curandStateXORWOWi_param_2
)
{
	.reg .pred 	%p<26>;
	.reg .b32 	%r<412>;
	.reg .b64 	%rd<18>;

	ld.param.u32 	%r184, [_Z13setup_gpu_rngiP17curandStateXORWOWi_param_0];
	ld.param.u64 	%rd8, [_Z13setup_gpu_rngiP17curandStateXORWOWi_param_1];
	ld.param.u32 	%r183, [_Z13setup_gpu_rngiP17curandStateXORWOWi_param_2];
	mov.u32 	%r185, %ctaid.x;
	mov.u32 	%r186, %ntid.x;
	mov.u32 	%r187, %tid.x;
	mad.lo.s32 	%r1, %r185, %r186, %r187;
	setp.ge.s32 	%p1, %r1, %r184;
	@%p1 bra 	$L__BB0_44;
	cvta.to.global.u64 	%rd9, %rd8;
	cvt.s64.s32 	%rd17, %r1;
	mul.wide.s32 	%rd10, %r1, 48;
	add.s64 	%rd2, %rd9, %rd10;
	xor.b32  	%r188, %r183, -1429050551;
	mul.lo.s32 	%r189, %r188, 1099087573;
	setp.gt.s32 	%p2, %r183, -1;
	selp.b32 	%r190, -644748465, -1947113066, %p2;
	add.s32 	%r191, %r190, %r189;
	add.s32 	%r192, %r191, 6615241;
	add.s32 	%r193, %r189, 123456789;
	st.global.v2.u32 	[%rd2], {%r192, %r193};
	xor.b32  	%r194, %r189, 362436069;
	add.s32 	%r195, %r190, 521288629;
	st.global.v2.u32 	[%rd2+8], {%r194, %r195};
	xor.b32  	%r196, %r190, 88675123;
	add.s32 	%r197, %r189, 5783321;
	st.global.v2.u32 	[%rd2+16], {%r196, %r197};
	setp.eq.s32 	%p3, %r1, 0;
	@%p3 bra 	$L__BB0_43;
	mov.b32 	%r318, 0;
	mov.u64 	%rd12, precalc_xorwow_matrix;
$L__BB0_3:
	and.b64  	%rd4, %rd17, 3;
	setp.eq.s64 	%p4, %rd4, 0;
	@%p4 bra 	$L__BB0_42;
	mul.wide.u32 	%rd11, %r318, 3200;
	add.s64 	%rd5, %rd12, %rd11;
	cvt.u32.u64 	%r3, %rd4;
	mov.b32 	%r319, 0;
$L__BB0_5:
	mov.b32 	%r332, 0;
	mov.u32 	%r333, %r332;
	mov.u32 	%r334, %r332;
	mov.u32 	%r335, %r332;
	mov.u32 	%r336, %r332;
	mov.u32 	%r325, %r332;
$L__BB0_6:
	mul.wide.u32 	%rd13, %r325, 4;
	add.s64 	%rd14, %rd2, %rd13;
	ld.global.u32 	%r11, [%rd14+4];
	shl.b32 	%r12, %r325, 5;
	mov.b32 	%r331, 0;
$L__BB0_7:
	.pragma "nounroll";
	shr.u32 	%r202, %r11, %r331;
	and.b32  	%r203, %r202, 1;
	setp.eq.b32 	%p5, %r203, 1;
	not.pred 	%p6, %p5;
	add.s32 	%r204, %r12, %r331;
	mul.lo.s32 	%r205, %r204, 5;
	mul.wide.u32 	%rd15, %r205, 4;
	add.s64 	%rd6, %rd5, %rd15;
	@%p6 bra 	$L__BB0_9;
	ld.global.u32 	%r206, [%rd6];
	xor.b32  	%r336, %r336, %r206;
	ld.global.u32 	%r207, [%rd6+4];
	xor.b32  	%r335, %r335, %r207;
	ld.global.u32 	%r208, [%rd6+8];
	xor.b32  	%r334, %r334, %r208;
	ld.global.u32 	%r209, [%rd6+12];
	xor.b32  	%r333, %r333, %r209;
	ld.global.u32 	%r210, [%rd6+16];
	xor.b32  	%r332, %r332, %r210;
$L__BB0_9:
	and.b32  	%r212, %r202, 2;
	setp.eq.s32 	%p7, %r212, 0;
	@%p7 bra 	$L__BB0_11;
	ld.global.u32 	%r213, [%rd6+20];
	xor.b32  	%r336, %r336, %r213;
	ld.global.u32 	%r214, [%rd6+24];
	xor.b32  	%r335, %r335, %r214;
	ld.global.u32 	%r215, [%rd6+28];
	xor.b32  	%r334, %r334, %r215;
	ld.global.u32 	%r216, [%rd6+32];
	xor.b32  	%r333, %r333, %r216;
	ld.global.u32 	%r217, [%rd6+36];
	xor.b32  	%r332, %r332, %r217;
$L__BB0_11:
	and.b32  	%r219, %r202, 4;
	setp.eq.s32 	%p8, %r219, 0;
	@%p8 bra 	$L__BB0_13;
	ld.global.u32 	%r220, [%rd6+40];
	xor.b32  	%r336, %r336, %r220;
	ld.global.u32 	%r221, [%rd6+44];
	xor.b32  	%r335, %r335, %r221;
	ld.global.u32 	%r222, [%rd6+48];
	xor.b32  	%r334, %r334, %r222;
	ld.global.u32 	%r223, [%rd6+52];
	xor.b32  	%r333, %r333, %r223;
	ld.global.u32 	%r224, [%rd6+56];
	xor.b32  	%r332, %r332, %r224;
$L__BB0_13:
	and.b32  	%r226, %r202, 8;
	setp.eq.s32 	%p9, %r226, 0;
	@%p9 bra 	$L__BB0_15;
	ld.global.u32 	%r227, [%rd6+60];
	xor.b32  	%r336, %r336, %r227;
	ld.global.u32 	%r228, [%rd6+64];
	xor.b32  	%r335, %r335, %r228;
	ld.global.u32 	%r229, [%rd6+68];
	xor.b32  	%r334, %r334, %r229;
	ld.global.u32 	%r230, [%rd6+72];
	xor.b32  	%r333, %r333, %r230;
	ld.global.u32 	%r231, [%rd6+76];
	xor.b32  	%r332, %r332, %r231;
$L__BB0_15:
	and.b32  	%r233, %r202, 16;
	setp.eq.s32 	%p10, %r233, 0;
	@%p10 bra 	$L__BB0_17;
	ld.global.u32 	%r234, [%rd6+80];
	xor.b32  	%r336, %r336, %r234;
	ld.global.u32 	%r235, [%rd6+84];
	xor.b32  	%r335, %r335, %r235;
	ld.global.u32 	%r236, [%rd6+88];
	xor.b32  	%r334, %r334, %r236;
	ld.global.u32 	%r237, [%rd6+92];
	xor.b32  	%r333, %r333, %r237;
	ld.global.u32 	%r238, [%rd6+96];
	xor.b32  	%r332, %r332, %r238;
$L__BB0_17:
	and.b32  	%r240, %r202, 32;
	setp.eq.s32 	%p11, %r240, 0;
	@%p11 bra 	$L__BB0_19;
	ld.global.u32 	%r241, [%rd6+100];
	xor.b32  	%r336, %r336, %r241;
	ld.global.u32 	%r242, [%rd6+104];
	xor.b32  	%r335, %r335, %r242;
	ld.global.u32 	%r243, [%rd6+108];
	xor.b32  	%r334, %r334, %r243;
	ld.global.u32 	%r244, [%rd6+112];
	xor.b32  	%r333, %r333, %r244;
	ld.global.u32 	%r245, [%rd6+116];
	xor.b32  	%r332, %r332, %r245;
$L__BB0_19:
	and.b32  	%r247, %r202, 64;
	setp.eq.s32 	%p12, %r247, 0;
	@%p12 bra 	$L__BB0_21;
	ld.global.u32 	%r248, [%rd6+120];
	xor.b32  	%r336, %r336, %r248;
	ld.global.u32 	%r249, [%rd6+124];
	xor.b32  	%r335, %r335, %r249;
	ld.global.u32 	%r250, [%rd6+128];
	xor.b32  	%r334, %r334, %r250;
	ld.global.u32 	%r251, [%rd6+132];
	xor.b32  	%r333, %r333, %r251;
	ld.global.u32 	%r252, [%rd6+136];
	xor.b32  	%r332, %r332, %r252;
$L__BB0_21:
	and.b32  	%r254, %r202, 128;
	setp.eq.s32 	%p13, %r254, 0;
	@%p13 bra 	$L__BB0_23;
	ld.global.u32 	%r255, [%rd6+140];
	xor.b32  	%r336, %r336, %r255;
	ld.global.u32 	%r256, [%rd6+144];
	xor.b32  	%r335, %r335, %r256;
	ld.global.u32 	%r257, [%rd6+148];
	xor.b32  	%r334, %r334, %r257;
	ld.global.u32 	%r258, [%rd6+152];
	xor.b32  	%r333, %r333, %r258;
	ld.global.u32 	%r259, [%rd6+156];
	xor.b32  	%r332, %r332, %r259;
$L__BB0_23:
	and.b32  	%r261, %r202, 256;
	setp.eq.s32 	%p14, %r261, 0;
	@%p14 bra 	$L__BB0_25;
	ld.global.u32 	%r262, [%rd6+160];
	xor.b32  	%r336, %r336, %r262;
	ld.global.u32 	%r263, [%rd6+164];
	xor.b32  	%r335, %r335, %r263;
	ld.global.u32 	%r264, [%rd6+168];
	xor.b32  	%r334, %r334, %r264;
	ld.global.u32 	%r265, [%rd6+172];
	xor.b32  	%r333, %r333, %r265;
	ld.global.u32 	%r266, [%rd6+176];
	xor.b32  	%r332, %r332, %r266;
$L__BB0_25:
	and.b32  	%r268, %r202, 512;
	setp.eq.s32 	%p15, %r268, 0;
	@%p15 bra 	$L__BB0_27;
	ld.global.u32 	%r269, [%rd6+180];
	xor.b32  	%r336, %r336, %r269;
	ld.global.u32 	%r270, [%rd6+184];
	xor.b32  	%r335, %r335, %r270;
	ld.global.u32 	%r271, [%rd6+188];
	xor.b32  	%r334, %r334, %r271;
	ld.global.u32 	%r272, [%rd6+192];
	xor.b32  	%r333, %r333, %r272;
	ld.global.u32 	%r273, [%rd6+196];
	xor.b32  	%r332, %r332, %r273;
$L__BB0_27:
	and.b32  	%r275, %r202, 1024;
	setp.eq.s32 	%p16, %r275, 0;
	@%p16 bra 	$L__BB0_29;
	ld.global.u32 	%r276, [%rd6+200];
	xor.b32  	%r336, %r336, %r276;
	ld.global.u32 	%r277, [%rd6+204];
	xor.b32  	%r335, %r335, %r277;
	ld.global.u32 	%r278, [%rd6+208];
	xor.b32  	%r334, %r334, %r278;
	ld.global.u32 	%r279, [%rd6+212];
	xor.b32  	%r333, %r333, %r279;
	ld.global.u32 	%r280, [%rd6+216];
	xor.b32  	%r332, %r332, %r280;
$L__BB0_29:
	and.b32  	%r282, %r202, 2048;
	setp.eq.s32 	%p17, %r282, 0;
	@%p17 bra 	$L__BB0_31;
	ld.global.u32 	%r283, [%rd6+220];
	xor.b32  	%r336, %r336, %r283;
	ld.global.u32 	%r284, [%rd6+224];
	xor.b32  	%r335, %r335, %r284;
	ld.global.u32 	%r285, [%rd6+228];
	xor.b32  	%r334, %r334, %r285;
	ld.global.u32 	%r286, [%rd6+232];
	xor.b32  	%r333, %r333, %r286;
	ld.global.u32 	%r287, [%rd6+236];
	xor.b32  	%r332, %r332, %r287;
$L__BB0_31:
	and.b32  	%r289, %r202, 4096;
	setp.eq.s32 	%p18, %r289, 0;
	@%p18 bra 	$L__BB0_33;
	ld.global.u32 	%r290, [%rd6+240];
	xor.b32  	%r336, %r336, %r290;
	ld.global.u32 	%r291, [%rd6+244];
	xor.b32  	%r335, %r335, %r291;
	ld.global.u32 	%r292, [%rd6+248];
	xor.b32  	%r334, %r334, %r292;
	ld.global.u32 	%r293, [%rd6+252];
	xor.b32  	%r333, %r333, %r293;
	ld.global.u32 	%r294, [%rd6+256];
	xor.b32  	%r332, %r332, %r294;
$L__BB0_33:
	and.b32  	%r296, %r202, 8192;
	setp.eq.s32 	%p19, %r296, 0;
	@%p19 bra 	$L__BB0_35;
	ld.global.u32 	%r297, [%rd6+260];
	xor.b32  	%r336, %r336, %r297;
	ld.global.u32 	%r298, [%rd6+264];
	xor.b32  	%r335, %r335, %r298;
	ld.global.u32 	%r299, [%rd6+268];
	xor.b32  	%r334, %r334, %r299;
	ld.global.u32 	%r300, [%rd6+272];
	xor.b32  	%r333, %r333, %r300;
	ld.global.u32 	%r301, [%rd6+276];
	xor.b32  	%r332, %r332, %r301;
$L__BB0_35:
	and.b32  	%r303, %r202, 16384;
	setp.eq.s32 	%p20, %r303, 0;
	@%p20 bra 	$L__BB0_37;
	ld.global.u32 	%r304, [%rd6+280];
	xor.b32  	%r336, %r336, %r304;
	ld.global.u32 	%r305, [%rd6+284];
	xor.b32  	%r335, %r335, %r305;
	ld.global.u32 	%r306, [%rd6+288];
	xor.b32  	%r334, %r334, %r306;
	ld.global.u32 	%r307, [%rd6+292];
	xor.b32  	%r333, %r333, %r307;
	ld.global.u32 	%r308, [%rd6+296];
	xor.b32  	%r332, %r332, %r308;
$L__BB0_37:
	and.b32  	%r310, %r202, 32768;
	setp.eq.s32 	%p21, %r310, 0;
	@%p21 bra 	$L__BB0_39;
	ld.global.u32 	%r311, [%rd6+300];
	xor.b32  	%r336, %r336, %r311;
	ld.global.u32 	%r312, [%rd6+304];
	xor.b32  	%r335, %r335, %r312;
	ld.global.u32 	%r313, [%rd6+308];
	xor.b32  	%r334, %r334, %r313;
	ld.global.u32 	%r314, [%rd6+312];
	xor.b32  	%r333, %r333, %r314;
	ld.global.u32 	%r315, [%rd6+316];
	xor.b32  	%r332, %r332, %r315;
$L__BB0_39:
	add.s32 	%r331, %r331, 16;
	setp.ne.s32 	%p22, %r331, 32;
	@%p22 bra 	$L__BB0_7;
	mad.lo.s32 	%r316, %r325, -31, %r12;
	add.s32 	%r325, %r316, 1;
	setp.ne.s32 	%p23, %r325, 5;
	@%p23 bra 	$L__BB0_6;
	st.global.u32 	[%rd2+4], %r336;
	st.global.u32 	[%rd2+8], %r335;
	st.global.u32 	[%rd2+12], %r334;
	st.global.u32 	[%rd2+16], %r333;
	st.global.u32 	[%rd2+20], %r332;
	add.s32 	%r319, %r319, 1;
	setp.lt.u32 	%p24, %r319, %r3;
	@%p24 bra 	$L__BB0_5;
$L__BB0_42:
	shr.u64 	%rd7, %rd17, 2;
	add.s32 	%r318, %r318, 1;
	setp.gt.u64 	%p25, %rd17, 3;
	mov.u64 	%rd17, %rd7;
	@%p25 bra 	$L__BB0_3;
$L__BB0_43:
	mov.b32 	%r317, 0;
	st.global.v2.u32 	[%rd2+24], {%r317, %r317};
	st.global.u32 	[%rd2+32], %r317;
	mov.b64 	%rd16, 0;
	st.global.u64 	[%rd2+40], %rd16;
$L__BB0_44:
	ret;

}
	// .globl	_Z15gpu_estimate_piiP17curandStateXORWOWiPf
.visible .entry _Z15gpu_estimate_piiP17curandStateXORWOWiPf(
	.param .u32 _Z15gpu_estimate_piiP17curandStateXORWOWiPf_param_0,
	.param .u64 .ptr .align 1 _Z15gpu_estimate_piiP17curandStateXORWOWiPf_param_1,
	.param .u32 _Z15gpu_estimate_piiP17curandStateXORWOWiPf_param_2,
	.param .u64 .ptr .align 1 _Z15gpu_estimate_piiP17curandStateXORWOWiPf_param_3
)
{
	.reg .pred 	%p<12>;
	.reg .b32 	%r<196>;
	.reg .b32 	%f<39>;
	.reg .b64 	%rd<9>;
	.reg .b64 	%fd<8>;

	ld.param.u32 	%r63, [_Z15gpu_estimate_piiP17curandStateXORWOWiPf_param_0];
	ld.param.u64 	%rd2, [_Z15gpu_estimate_piiP17curandStateXORWOWiPf_param_1];
	ld.param.u32 	%r62, [_Z15gpu_estimate_piiP17curandStateXORWOWiPf_param_2];
	ld.param.u64 	%rd3, [_Z15gpu_estimate_piiP17curandStateXORWOWiPf_param_3];
	mov.u32 	%r64, %ctaid.x;
	mov.u32 	%r65, %ntid.x;
	mov.u32 	%r66, %tid.x;
	mad.lo.s32 	%r1, %r64, %r65, %r66;
	setp.ge.s32 	%p1, %r1, %r63;
	@%p1 bra 	$L__BB1_11;
	setp.lt.s32 	%p2, %r62, 1;
	mov.f64 	%fd7, 0d0000000000000000;
	@%p2 bra 	$L__BB1_10;
	cvta.to.global.u64 	%rd4, %rd2;
	mul.wide.s32 	%rd5, %r1, 48;
	add.s64 	%rd1, %rd4, %rd5;
	ld.global.v2.u32 	{%r2, %r192}, [%rd1];
	ld.global.v2.u32 	{%r191, %r190}, [%rd1+8];
	ld.global.v2.u32 	{%r193, %r194}, [%rd1+16];
	and.b32  	%r8, %r62, 3;
	setp.lt.u32 	%p3, %r62, 4;
	mov.b32 	%r195, 0;
	mov.u32 	%r175, %r2;
	@%p3 bra 	$L__BB1_6;
	add.s32 	%r162, %r2, 1449748;
	and.b32  	%r70, %r62, 2147483644;
	neg.s32 	%r161, %r70;
	mov.b32 	%r195, 0;
$L__BB1_4:
	shr.u32 	%r71, %r192, 2;
	xor.b32  	%r72, %r71, %r192;
	shl.b32 	%r73, %r194, 4;
	shl.b32 	%r74, %r72, 1;
	xor.b32  	%r75, %r74, %r73;
	xor.b32  	%r76, %r75, %r72;
	xor.b32  	%r77, %r76, %r194;
	add.s32 	%r78, %r162, %r77;
	add.s32 	%r79, %r78, -1087311;
	cvt.rn.f32.u32 	%f1, %r79;
	fma.rn.f32 	%f2, %f1, 0f2F800000, 0f2F000000;
	shr.u32 	%r80, %r191, 2;
	xor.b32  	%r81, %r80, %r191;
	shl.b32 	%r82, %r77, 4;
	shl.b32 	%r83, %r81, 1;
	xor.b32  	%r84, %r83, %r82;
	xor.b32  	%r85, %r84, %r81;
	xor.b32  	%r86, %r85, %r77;
	add.s32 	%r87, %r162, %r86;
	add.s32 	%r88, %r87, -724874;
	cvt.rn.f32.u32 	%f3, %r88;
	fma.rn.f32 	%f4, %f3, 0f2F800000, 0f2F000000;
	mul.f32 	%f5, %f4, %f4;
	fma.rn.f32 	%f6, %f2, %f2, %f5;
	sqrt.rn.f32 	%f7, %f6;
	setp.le.f32 	%p4, %f7, 0f3F800000;
	selp.u32 	%r89, 1, 0, %p4;
	add.s32 	%r90, %r195, %r89;
	shr.u32 	%r91, %r190, 2;
	xor.b32  	%r92, %r91, %r190;
	shl.b32 	%r93, %r86, 4;
	shl.b32 	%r94, %r92, 1;
	xor.b32  	%r95, %r94, %r93;
	xor.b32  	%r96, %r95, %r92;
	xor.b32  	%r97, %r96, %r86;
	add.s32 	%r98, %r162, %r97;
	add.s32 	%r99, %r98, -362437;
	cvt.rn.f32.u32 	%f8, %r99;
	fma.rn.f32 	%f9, %f8, 0f2F800000, 0f2F000000;
	shr.u32 	%r100, %r193, 2;
	xor.b32  	%r101, %r100, %r193;
	shl.b32 	%r102, %r97, 4;
	shl.b32 	%r103, %r101, 1;
	xor.b32  	%r104, %r103, %r102;
	xor.b32  	%r105, %r104, %r101;
	xor.b32  	%r192, %r105, %r97;
	shr.u32 	%r106, %r194, 2;
	xor.b32  	%r107, %r106, %r194;
	shl.b32 	%r108, %r192, 4;
	shl.b32 	%r109, %r107, 1;
	xor.b32  	%r110, %r109, %r108;
	xor.b32  	%r111, %r110, %r107;
	xor.b32  	%r191, %r111, %r192;
	shr.u32 	%r112, %r77, 2;
	xor.b32  	%r113, %r112, %r77;
	shl.b32 	%r114, %r191, 4;
	shl.b32 	%r115, %r113, 1;
	xor.b32  	%r116, %r115, %r114;
	xor.b32  	%r117, %r116, %r113;
	xor.b32  	%r190, %r117, %r191;
	shr.u32 	%r118, %r86, 2;
	xor.b32  	%r119, %r118, %r86;
	shl.b32 	%r120, %r190, 4;
	shl.b32 	%r121, %r119, 1;
	xor.b32  	%r122, %r121, %r120;
	xor.b32  	%r123, %r122, %r119;
	xor.b32  	%r193, %r123, %r190;
	shr.u32 	%r124, %r97, 2;
	xor.b32  	%r125, %r124, %r97;
	shl.b32 	%r126, %r193, 4;
	shl.b32 	%r127, %r125, 1;
	xor.b32  	%r128, %r127, %r126;
	xor.b32  	%r129, %r128, %r125;
	xor.b32  	%r194, %r129, %r193;
	add.s32 	%r130, %r162, %r194;
	add.s32 	%r131, %r192, %r162;
	cvt.rn.f32.u32 	%f10, %r131;
	fma.rn.f32 	%f11, %f10, 0f2F800000, 0f2F000000;
	mul.f32 	%f12, %f11, %f11;
	fma.rn.f32 	%f13, %f9, %f9, %f12;
	sqrt.rn.f32 	%f14, %f13;
	setp.le.f32 	%p5, %f14, 0f3F800000;
	selp.u32 	%r132, 1, 0, %p5;
	add.s32 	%r133, %r90, %r132;
	add.s32 	%r134, %r162, %r191;
	add.s32 	%r135, %r134, 362437;
	cvt.rn.f32.u32 	%f15, %r135;
	fma.rn.f32 	%f16, %f15, 0f2F800000, 0f2F000000;
	add.s32 	%r136, %r162, %r190;
	add.s32 	%r137, %r136, 724874;
	cvt.rn.f32.u32 	%f17, %r137;
	fma.rn.f32 	%f18, %f17, 0f2F800000, 0f2F000000;
	mul.f32 	%f19, %f18, %f18;
	fma.rn.f32 	%f20, %f16, %f16, %f19;
	sqrt.rn.f32 	%f21, %f20;
	setp.le.f32 	%p6, %f21, 0f3F800000;
	selp.u32 	%r138, 1, 0, %p6;
	add.s32 	%r139, %r133, %r138;
	add.s32 	%r140, %r162, %r193;
	add.s32 	%r141, %r140, 1087311;
	cvt.rn.f32.u32 	%f22, %r141;
	fma.rn.f32 	%f23, %f22, 0f2F800000, 0f2F000000;
	add.s32 	%r142, %r130, 1449748;
	cvt.rn.f32.u32 	%f24, %r142;
	fma.rn.f32 	%f25, %f24, 0f2F800000, 0f2F000000;
	mul.f32 	%f26, %f25, %f25;
	fma.rn.f32 	%f27, %f23, %f23, %f26;
	sqrt.rn.f32 	%f28, %f27;
	setp.le.f32 	%p7, %f28, 0f3F800000;
	selp.u32 	%r143, 1, 0, %p7;
	add.s32 	%r195, %r139, %r143;
	add.s32 	%r162, %r162, 2899496;
	add.s32 	%r161, %r161, 4;
	setp.ne.s32 	%p8, %r161, 0;
	@%p8 bra 	$L__BB1_4;
	add.s32 	%r175, %r162, -1449748;
$L__BB1_6:
	setp.eq.s32 	%p9, %r8, 0;
	@%p9 bra 	$L__BB1_9;
	add.s32 	%r183, %r175, 724874;
	neg.s32 	%r182, %r8;
	mov.u32 	%r187, %r191;
	mov.u32 	%r188, %r192;
$L__BB1_8:
	.pragma "nounroll";
	mov.u32 	%r192, %r190;
	mov.u32 	%r191, %r193;
	mov.u32 	%r190, %r194;
	shr.u32 	%r144, %r188, 2;
	xor.b32  	%r145, %r144, %r188;
	shl.b32 	%r146, %r190, 4;
	shl.b32 	%r147, %r145, 1;
	xor.b32  	%r148, %r147, %r146;
	xor.b32  	%r149, %r148, %r145;
	xor.b32  	%r193, %r149, %r190;
	add.s32 	%r150, %r183, %r193;
	add.s32 	%r151, %r150, -362437;
	cvt.rn.f32.u32 	%f29, %r151;
	fma.rn.f32 	%f30, %f29, 0f2F800000, 0f2F000000;
	shr.u32 	%r152, %r187, 2;
	xor.b32  	%r153, %r152, %r187;
	shl.b32 	%r154, %r193, 4;
	shl.b32 	%r155, %r153, 1;
	xor.b32  	%r156, %r155, %r154;
	xor.b32  	%r157, %r156, %r153;
	xor.b32  	%r194, %r157, %r193;
	add.s32 	%r158, %r183, %r194;
	cvt.rn.f32.u32 	%f31, %r158;
	fma.rn.f32 	%f32, %f31, 0f2F800000, 0f2F000000;
	mul.f32 	%f33, %f32, %f32;
	fma.rn.f32 	%f34, %f30, %f30, %f33;
	sqrt.rn.f32 	%f35, %f34;
	setp.le.f32 	%p10, %f35, 0f3F800000;
	selp.u32 	%r159, 1, 0, %p10;
	add.s32 	%r195, %r195, %r159;
	add.s32 	%r183, %r183, 724874;
	add.s32 	%r182, %r182, 1;
	setp.ne.s32 	%p11, %r182, 0;
	mov.u32 	%r187, %r191;
	mov.u32 	%r188, %r192;
	@%p11 bra 	$L__BB1_8;
$L__BB1_9:
	st.global.v2.u32 	[%rd1+8], {%r191, %r190};
	st.global.v2.u32 	[%rd1+16], {%r193, %r194};
	mad.lo.s32 	%r160, %r62, 724874, %r2;
	st.global.v2.u32 	[%rd1], {%r160, %r192};
	cvt.rn.f32.u32 	%f36, %r195;
	cvt.f64.f32 	%fd4, %f36;
	mul.f64 	%fd7, %fd4, 0d4010000000000000;
$L__BB1_10:
	cvt.rn.f32.s32 	%f37, %r62;
	cvt.f64.f32 	%fd5, %f37;
	div.rn.f64 	%fd6, %fd7, %fd5;
	cvt.rn.f32.f64 	%f38, %fd6;
	cvta.to.global.u64 	%rd6, %rd3;
	mul.wide.s32 	%rd7, %r1, 4;
	add.s64 	%rd8, %rd6, %rd7;
	st.global.f32 	[%rd8], %f38;
$L__BB1_11:
	ret;

}


// ===== COMPILED SASS (sm_100) =====

	.target	sm_100

	.elftype	@"ET_EXEC"


//--------------------- .note.nv.tkinfo           --------------------------
	.section	.note.nv.tkinfo,"",@"SHT_NOTE"
	.sectionflags	@"SHF_NOTE_NV_TKINFO"
	.tkinfo
        /*0018*/ 	.word	0x00000002
        /*0030*/ 	.string	""
        /*0030*/ 	.string	"ptxas"
        /*0030*/ 	.string	"Cuda compilation tools, release 13.0, V13.0.88"
        /*0030*/ 	.string	"Build cuda_13.0.r13.0/compiler.36424714_0"
        /*0030*/ 	.string	"-arch sm_100 -m 64 "



//--------------------- .note.nv.cuinfo           --------------------------
	.section	.note.nv.cuinfo,"",@"SHT_NOTE"
	.sectionflags	@"SHF_NOTE_NV_CUINFO"
        /*0018*/ 	.short	0x0002
        /*001a*/ 	.short	0x0064
        /*001c*/ 	.short	0x0082
	.zero		2


//--------------------- .nv.info                  --------------------------
	.section	.nv.info,"",@"SHT_CUDA_INFO"
	.align	4


	//----- nvinfo : EIATTR_REGCOUNT
	.align		4
        /*0000*/ 	.byte	0x04, 0x2f
        /*0002*/ 	.short	(.L_10 - .L_9)
	.align		4
.L_9:
        /*0004*/ 	.word	index@(_Z13setup_gpu_rngiP17curandStateXORWOWi)
        /*0008*/ 	.word	0x0000001f


	//----- nvinfo : EIATTR_FRAME_SIZE
	.align		4
.L_10:
        /*000c*/ 	.byte	0x04, 0x11
        /*000e*/ 	.short	(.L_12 - .L_11)
	.align		4
.L_11:
        /*0010*/ 	.word	index@(_Z13setup_gpu_rngiP17curandStateXORWOWi)
        /*0014*/ 	.word	0x00000000


	//----- nvinfo : EIATTR_REGCOUNT
	.align		4
.L_12:
        /*0018*/ 	.byte	0x04, 0x2f
        /*001a*/ 	.short	(.L_14 - .L_13)
	.align		4
.L_13:
        /*001c*/ 	.word	index@(_Z15gpu_estimate_piiP17curandStateXORWOWiPf)
        /*0020*/ 	.word	0x0000001a


	//----- nvinfo : EIATTR_FRAME_SIZE
	.align		4
.L_14:
        /*0024*/ 	.byte	0x04, 0x11
        /*0026*/ 	.short	(.L_16 - .L_15)
	.align		4
.L_15:
        /*0028*/ 	.word	index@($__internal_1_$__cuda_sm20_sqrt_rn_f32_slowpath)
        /*002c*/ 	.word	0x00000000


	//----- nvinfo : EIATTR_FRAME_SIZE
	.align		4
.L_16:
        /*0030*/ 	.byte	0x04, 0x11
        /*0032*/ 	.short	(.L_18 - .L_17)
	.align		4
.L_17:
        /*0034*/ 	.word	index@($__internal_0_$__cuda_sm20_div_rn_f64_full)
        /*0038*/ 	.word	0x00000000


	//----- nvinfo : EIATTR_FRAME_SIZE
	.align		4
.L_18:
        /*003c*/ 	.byte	0x04, 0x11
        /*003e*/ 	.short	(.L_20 - .L_19)
	.align		4
.L_19:
        /*0040*/ 	.word	index@(_Z15gpu_estimate_piiP17curandStateXORWOWiPf)
        /*0044*/ 	.word	0x00000000


	//----- nvinfo : EIATTR_MIN_STACK_SIZE
	.align		4
.L_20:
        /*0048*/ 	.byte	0x04, 0x12
        /*004a*/ 	.short	(.L_22 - .L_21)
	.align		4
.L_21:
        /*004c*/ 	.word	index@(_Z15gpu_estimate_piiP17curandStateXORWOWiPf)
        /*0050*/ 	.word	0x00000000


	//----- nvinfo : EIATTR_MIN_STACK_SIZE
	.align		4
.L_22:
        /*0054*/ 	.byte	0x04, 0x12
        /*0056*/ 	.short	(.L_24 - .L_23)
	.align		4
.L_23:
        /*0058*/ 	.word	index@(_Z13setup_gpu_rngiP17curandStateXORWOWi)
        /*005c*/ 	.word	0x00000000
.L_24:


//--------------------- .nv.compat                --------------------------
	.section	.nv.compat,"",@"SHT_CUDA_COMPAT_INFO"
	.align	4
        /*0000*/ 	.byte	0x02, 0x09, 0x00, 0x00, 0x02, 0x02, 0x01, 0x00, 0x02, 0x05, 0x05, 0x00, 0x03, 0x07, 0x01, 0x01
        /*0010*/ 	.byte	0x02, 0x03, 0x00, 0x00, 0x02, 0x06, 0x01, 0x00, 0x04, 0x0b, 0x08, 0x00, 0x01, 0x00, 0x00, 0x00
        /*0020*/ 	.byte	0x00, 0x00, 0x00, 0x00


//--------------------- .nv.info._Z15gpu_estimate_piiP17curandStateXORWOWiPf --------------------------
	.section	.nv.info._Z15gpu_estimate_piiP17curandStateXORWOWiPf,"",@"SHT_CUDA_INFO"
	.sectionflags	@""
	.align	4


	//----- nvinfo : EIATTR_CUDA_API_VERSION
	.align		4
        /*0000*/ 	.byte	0x04, 0x37
        /*0002*/ 	.short	(.L_26 - .L_25)
.L_25:
        /*0004*/ 	.word	0x00000082


	//----- nvinfo : EIATTR_KPARAM_INFO
	.align		4
.L_26:
        /*0008*/ 	.byte	0x04, 0x17
        /*000a*/ 	.short	(.L_28 - .L_27)
.L_27:
        /*000c*/ 	.word	0x00000000
        /*0010*/ 	.short	0x0003
        /*0012*/ 	.short	0x0018
        /*0014*/ 	.byte	0x00, 0xf5, 0x21, 0x00


	//----- nvinfo : EIATTR_KPARAM_INFO
	.align		4
.L_28:
        /*0018*/ 	.byte	0x04, 0x17
        /*001a*/ 	.short	(.L_30 - .L_29)
.L_29:
        /*001c*/ 	.word	0x00000000
        /*0020*/ 	.short	0x0002
        /*0022*/ 	.short	0x0010
        /*0024*/ 	.byte	0x00, 0xf0, 0x11, 0x00


	//----- nvinfo : EIATTR_KPARAM_INFO
	.align		4
.L_30:
        /*0028*/ 	.byte	0x04, 0x17
        /*002a*/ 	.short	(.L_32 - .L_31)
.L_31:
        /*002c*/ 	.word	0x00000000
        /*0030*/ 	.short	0x0001
        /*0032*/ 	.short	0x0008
        /*0034*/ 	.byte	0x00, 0xf5, 0x21, 0x00


	//----- nvinfo : EIATTR_KPARAM_INFO
	.align		4
.L_32:
        /*0038*/ 	.byte	0x04, 0x17
        /*003a*/ 	.short	(.L_34 - .L_33)
.L_33:
        /*003c*/ 	.word	0x00000000
        /*0040*/ 	.short	0x0000
        /*0042*/ 	.short	0x0000
        /*0044*/ 	.byte	0x00, 0xf0, 0x11, 0x00


	//----- nvinfo : EIATTR_SPARSE_MMA_MASK
	.align		4
.L_34:
        /*0048*/ 	.byte	0x03, 0x50
        /*004a*/ 	.short	0x0000


	//----- nvinfo : EIATTR_MAXREG_COUNT
	.align		4
        /*004c*/ 	.byte	0x03, 0x1b
        /*004e*/ 	.short	0x00ff


	//----- nvinfo : EIATTR_MERCURY_ISA_VERSION
	.align		4
        /*0050*/ 	.byte	0x03, 0x5f
        /*0052*/ 	.short	0x0101


	//----- nvinfo : EIATTR_VRC_CTA_INIT_COUNT
	.align		4
        /*0054*/ 	.byte	0x02, 0x4a
	.zero		1
	.zero		1


	//----- nvinfo : EIATTR_EXIT_INSTR_OFFSETS
	.align		4
        /*0058*/ 	.byte	0x04, 0x1c
        /*005a*/ 	.short	(.L_36 - .L_35)


	//   ....[0]....
.L_35:
        /*005c*/ 	.word	0x00000070


	//   ....[1]....
        /*0060*/ 	.word	0x00001110


	//----- nvinfo : EIATTR_CRS_STACK_SIZE
	.align		4
.L_36:
        /*0064*/ 	.byte	0x04, 0x1e
        /*0066*/ 	.short	(.L_38 - .L_37)
.L_37:
        /*0068*/ 	.word	0x00000000


	//----- nvinfo : EIATTR_CBANK_PARAM_SIZE
	.align		4
.L_38:
        /*006c*/ 	.byte	0x03, 0x19
        /*006e*/ 	.short	0x0020


	//----- nvinfo : EIATTR_PARAM_CBANK
	.align		4
        /*0070*/ 	.byte	0x04, 0x0a
        /*0072*/ 	.short	(.L_40 - .L_39)
	.align		4
.L_39:
        /*0074*/ 	.word	index@(.nv.constant0._Z15gpu_estimate_piiP17curandStateXORWOWiPf)
        /*0078*/ 	.short	0x0380
        /*007a*/ 	.short	0x0020


	//----- nvinfo : EIATTR_SW_WAR
	.align		4
.L_40:
        /*007c*/ 	.byte	0x04, 0x36
        /*007e*/ 	.short	(.L_42 - .L_41)
.L_41:
        /*0080*/ 	.word	0x00000008
.L_42:


//--------------------- .nv.info._Z13setup_gpu_rngiP17curandStateXORWOWi --------------------------
	.section	.nv.info._Z13setup_gpu_rngiP17curandStateXORWOWi,"",@"SHT_CUDA_INFO"
	.sectionflags	@""
	.align	4


	//----- nvinfo : EIATTR_CUDA_API_VERSION
	.align		4
        /*0000*/ 	.byte	0x04, 0x37
        /*0002*/ 	.short	(.L_44 - .L_43)
.L_43:
        /*0004*/ 	.word	0x00000082


	//----- nvinfo : EIATTR_KPARAM_INFO
	.align		4
.L_44:
        /*0008*/ 	.byte	0x04, 0x17
        /*000a*/ 	.short	(.L_46 - .L_45)
.L_45:
        /*000c*/ 	.word	0x00000000
        /*0010*/ 	.short	0x0002
        /*0012*/ 	.short	0x0010
        /*0014*/ 	.byte	0x00, 0xf0, 0x11, 0x00


	//----- nvinfo : EIATTR_KPARAM_INFO
	.align		4
.L_46:
        /*0018*/ 	.byte	0x04, 0x17
        /*001a*/ 	.short	(.L_48 - .L_47)
.L_47:
        /*001c*/ 	.word	0x00000000
        /*0020*/ 	.short	0x0001
        /*0022*/ 	.short	0x0008
        /*0024*/ 	.byte	0x00, 0xf5, 0x21, 0x00


	//----- nvinfo : EIATTR_KPARAM_INFO
	.align		4
.L_48:
        /*0028*/ 	.byte	0x04, 0x17
        /*002a*/ 	.short	(.L_50 - .L_49)
.L_49:
        /*002c*/ 	.word	0x00000000
        /*0030*/ 	.short	0x0000
        /*0032*/ 	.short	0x0000
        /*0034*/ 	.byte	0x00, 0xf0, 0x11, 0x00


	//----- nvinfo : EIATTR_SPARSE_MMA_MASK
	.align		4
.L_50:
        /*0038*/ 	.byte	0x03, 0x50
        /*003a*/ 	.short	0x0000


	//----- nvinfo : EIATTR_MAXREG_COUNT
	.align		4
        /*003c*/ 	.byte	0x03, 0x1b
        /*003e*/ 	.short	0x00ff


	//----- nvinfo : EIATTR_MERCURY_ISA_VERSION
	.align		4
        /*0040*/ 	.byte	0x03, 0x5f
        /*0042*/ 	.short	0x0101


	//----- nvinfo : EIATTR_VRC_CTA_INIT_COUNT
	.align		4
        /*0044*/ 	.byte	0x02, 0x4a
	.zero		1
	.zero		1


	//----- nvinfo : EIATTR_EXIT_INSTR_OFFSETS
	.align		4
        /*0048*/ 	.byte	0x04, 0x1c
        /*004a*/ 	.short	(.L_52 - .L_51)


	//   ....[0]....
.L_51:
        /*004c*/ 	.word	0x00000070


	//   ....[1]....
        /*0050*/ 	.word	0x00000f10


	//----- nvinfo : EIATTR_CRS_STACK_SIZE
	.align		4
.L_52:
        /*0054*/ 	.byte	0x04, 0x1e
        /*0056*/ 	.short	(.L_54 - .L_53)
.L_53:
        /*0058*/ 	.word	0x00000000


	//----- nvinfo : EIATTR_CBANK_PARAM_SIZE
	.align		4
.L_54:
        /*005c*/ 	.byte	0x03, 0x19
        /*005e*/ 	.short	0x0014


	//----- nvinfo : EIATTR_PARAM_CBANK
	.align		4
        /*0060*/ 	.byte	0x04, 0x0a
        /*0062*/ 	.short	(.L_56 - .L_55)
	.align		4
.L_55:
        /*0064*/ 	.word	index@(.nv.constant0._Z13setup_gpu_rngiP17curandStateXORWOWi)
        /*0068*/ 	.short	0x0380
        /*006a*/ 	.short	0x0014


	//----- nvinfo : EIATTR_SW_WAR
	.align		4
.L_56:
        /*006c*/ 	.byte	0x04, 0x36
        /*006e*/ 	.short	(.L_58 - .L_57)
.L_57:
        /*0070*/ 	.word	0x00000008
.L_58:


//--------------------- .nv.callgraph             --------------------------
	.section	.nv.callgraph,"",@"SHT_CUDA_CALLGRAPH"
	.align	4
	.sectionentsize	8
	.align		4
        /*0000*/ 	.word	0x00000000
	.align		4
        /*0004*/ 	.word	0xffffffff
	.align		4
        /*0008*/ 	.word	0x00000000
	.align		4
        /*000c*/ 	.word	0xfffffffe
	.align		4
        /*0010*/ 	.word	0x00000000
	.align		4
        /*0014*/ 	.word	0xfffffffd
	.align		4
        /*0018*/ 	.word	0x00000000
	.align		4
        /*001c*/ 	.word	0xfffffffc


//--------------------- .nv.constant4             --------------------------
	.section	.nv.constant4,"a",@progbits
	.align	8
	.align		8
.nv.constant4:
        /*0000*/ 	.dword	precalc_xorwow_matrix
	.align		8
        /*0008*/ 	.dword	precalc_xorwow_offset_matrix
	.align		8
        /*0010*/ 	.dword	mrg32k3aM1
	.align		8
        /*0018*/ 	.dword	mrg32k3aM2
	.align		8
        /*0020*/ 	.dword	mrg32k3aM1SubSeq
	.align		8
        /*0028*/ 	.dword	mrg32k3aM2SubSeq
	.align		8
        /*0030*/ 	.dword	mrg32k3aM1Seq
	.align		8
        /*0038*/ 	.dword	mrg32k3aM2Seq


//--------------------- .nv.constant3             --------------------------
	.section	.nv.constant3,"a",@progbits
	.align	8
.nv.constant3:
	.type		__cr_lgamma_table,@object
	.size		__cr_lgamma_table,(.L_8 - __cr_lgamma_table)
__cr_lgamma_table:
        /*0000*/ 	.byte	0x00, 0x00, 0x00, 0x00, 0x00, 0x00, 0x00, 0x00, 0x00, 0x00, 0x00, 0x00, 0x00, 0x00, 0x00, 0x00
        /*0010*/ 	.byte	0xef, 0x39, 0xfa, 0xfe, 0x42, 0x2e, 0xe6, 0x3f, 0x02, 0x20, 0x2a, 0xfa, 0x0b, 0xab, 0xfc, 0x3f
        /*0020*/ 	.byte	0xf9, 0x2c, 0x92, 0x7c, 0xa7, 0x6c, 0x09, 0x40, 0xc9, 0x79, 0x44, 0x3c, 0x64, 0x26, 0x13, 0x40
        /*0030*/ 	.byte	0xca, 0x01, 0xcf, 0x3a, 0x27, 0x51, 0x1a, 0x40, 0x30, 0xcc, 0x2d, 0xf3, 0xe1, 0x0c, 0x21, 0x40
        /*0040*/ 	.byte	0x0d, 0xb7, 0xfc, 0x82, 0x8e, 0x35, 0x25, 0x40
.L_8:


//--------------------- .text._Z15gpu_estimate_piiP17curandStateXORWOWiPf --------------------------
	.section	.text._Z15gpu_estimate_piiP17curandStateXORWOWiPf,"ax",@progbits
	.align	128
        .global         _Z15gpu_estimate_piiP17curandStateXORWOWiPf
        .type           _Z15gpu_estimate_piiP17curandStateXORWOWiPf,@function
        .size           _Z15gpu_estimate_piiP17curandStateXORWOWiPf,(.L_x_39 - _Z15gpu_estimate_piiP17curandStateXORWOWiPf)
        .other          _Z15gpu_estimate_piiP17curandStateXORWOWiPf,@"STO_CUDA_ENTRY STV_DEFAULT"
_Z15gpu_estimate_piiP17curandStateXORWOWiPf:
.text._Z15gpu_estimate_piiP17curandStateXORWOWiPf:
[----:B------:R-:W-:Y:S01]  /*0000*/  LDC R1, c[0x0][0x37c] ;  /* 0x0000df00ff017b82 */ /* 0x000fe20000000800 */
[----:B------:R-:W0:Y:S07]  /*0010*/  S2R R3, SR_TID.X ;  /* 0x0000000000037919 */ /* 0x000e2e0000002100 */
[----:B------:R-:W0:Y:S01]  /*0020*/  S2UR UR4, SR_CTAID.X ;  /* 0x00000000000479c3 */ /* 0x000e220000002500 */
[----:B------:R-:W1:Y:S07]  /*0030*/  LDCU UR5, c[0x0][0x380] ;  /* 0x00007000ff0577ac */ /* 0x000e6e0008000800 */
[----:B------:R-:W0:Y:S02]  /*0040*/  LDC R4, c[0x0][0x360] ;  /* 0x0000d800ff047b82 */ /* 0x000e240000000800 */
[----:B0-----:R-:W-:-:S05]  /*0050*/  IMAD R4, R4, UR4, R3 ;  /* 0x0000000404047c24 */ /* 0x001fca000f8e0203 */
[----:B-1----:R-:W-:-:S13]  /*0060*/  ISETP.GE.AND P0, PT, R4, UR5, PT ;  /* 0x0000000504007c0c */ /* 0x002fda000bf06270 */
[----:B------:R-:W-:Y:S05]  /*0070*/  @P0 EXIT ;  /* 0x000000000000094d */ /* 0x000fea0003800000 */
[----:B------:R-:W0:Y:S01]  /*0080*/  LDCU UR6, c[0x0][0x390] ;  /* 0x00007200ff0677ac */ /* 0x000e220008000800 */
[----:B------:R-:W-:Y:S01]  /*0090*/  CS2R R12, SRZ ;  /* 0x00000000000c7805 */ /* 0x000fe2000001ff00 */
[----:B------:R-:W1:Y:S01]  /*00a0*/  LDCU.64 UR4, c[0x0][0x358] ;  /* 0x00006b00ff0477ac */ /* 0x000e620008000a00 */
[----:B0-----:R-:W-:-:S05]  /*00b0*/  IMAD.U32 R17, RZ, RZ, UR6 ;  /* 0x00000006ff117e24 */ /* 0x001fca000f8e00ff */
[----:B------:R-:W-:-:S13]  /*00c0*/  ISETP.GE.AND P0, PT, R17, 0x1, PT ;  /* 0x000000011100780c */ /* 0x000fda0003f06270 */
[----:B-1----:R-:W-:Y:S05]  /*00d0*/  @!P0 BRA `(.L_x_0) ;  /* 0x0000000c009c8947 */ /* 0x002fea0003800000 */
[----:B------:R-:W0:Y:S02]  /*00e0*/  LDC.64 R6, c[0x0][0x388] ;  /* 0x0000e200ff067b82 */ /* 0x000e240000000a00 */
[----:B0-----:R-:W-:-:S05]  /*00f0*/  IMAD.WIDE R6, R4, 0x30, R6 ;  /* 0x0000003004067825 */ /* 0x001fca00078e0206 */
[----:B------:R-:W2:Y:S04]  /*0100*/  LDG.E.64 R8, desc[UR4][R6.64] ;  /* 0x0000000406087981 */ /* 0x000ea8000c1e1b00 */
[----:B------:R0:W5:Y:S04]  /*0110*/  LDG.E.64 R2, desc[UR4][R6.64+0x8] ;  /* 0x0000080406027981 */ /* 0x000168000c1e1b00 */
[----:B------:R0:W5:Y:S01]  /*0120*/  LDG.E.64 R10, desc[UR4][R6.64+0x10] ;  /* 0x00001004060a7981 */ /* 0x000162000c1e1b00 */
[C---:B------:R-:W-:Y:S01]  /*0130*/  ISETP.GE.U32.AND P0, PT, R17.reuse, 0x4, PT ;  /* 0x000000041100780c */ /* 0x040fe20003f06070 */
[----:B------:R-:W-:Y:S01]  /*0140*/  IMAD.MOV.U32 R14, RZ, RZ, RZ ;  /* 0x000000ffff0e7224 */ /* 0x000fe200078e00ff */
[----:B------:R-:W-:Y:S01]  /*0150*/  LOP3.LUT R5, R17, 0x3, RZ, 0xc0, !PT ;  /* 0x0000000311057812 */ /* 0x000fe200078ec0ff */
[----:B--2---:R-:W-:-:S10]  /*0160*/  IMAD.MOV.U32 R15, RZ, RZ, R8 ;  /* 0x000000ffff0f7224 */ /* 0x004fd400078e0008 */
[----:B0-----:R-:W-:Y:S05]  /*0170*/  @!P0 BRA `(.L_x_1) ;  /* 0x0000000800848947 */ /* 0x001fea0003800000 */
[----:B------:R-:W-:Y:S01]  /*0180*/  LOP3.LUT R16, R17, 0x7ffffffc, RZ, 0xc0, !PT ;  /* 0x7ffffffc11107812 */ /* 0x000fe200078ec0ff */
[----:B------:R-:W-:Y:S02]  /*0190*/  VIADD R15, R8, 0x161f14 ;  /* 0x00161f14080f7836 */ /* 0x000fe40000000000 */
[----:B------:R-:W-:Y:S02]  /*01a0*/  IMAD.MOV.U32 R14, RZ, RZ, RZ ;  /* 0x000000ffff0e7224 */ /* 0x000fe400078e00ff */
[----:B------:R-:W-:-:S07]  /*01b0*/  IMAD.MOV R16, RZ, RZ, -R16 ;  /* 0x000000ffff107224 */ /* 0x000fce00078e0a10 */
.L_x_14:
[----:B------:R-:W-:Y:S01]  /*01c0*/  SHF.R.U32.HI R0, RZ, 0x2, R9 ;  /* 0x00000002ff007819 */ /* 0x000fe20000011609 */
[----:B------:R-:W-:Y:S01]  /*01d0*/  VIADD R16, R16, 0x4 ;  /* 0x0000000410107836 */ /* 0x000fe20000000000 */
[----:B-----5:R-:W-:Y:S01]  /*01e0*/  SHF.R.U32.HI R13, RZ, 0x2, R2 ;  /* 0x00000002ff0d7819 */ /* 0x020fe20000011602 */
[----:B------:R-:W-:Y:S01]  /*01f0*/  BSSY.RECONVERGENT B0, `(.L_x_2) ;  /* 0x0000021000007945 */ /* 0x000fe20003800200 */
[----:B------:R-:W-:Y:S01]  /*0200*/  LOP3.LUT R0, R0, R9, RZ, 0x3c, !PT ;  /* 0x0000000900007212 */ /* 0x000fe200078e3cff */
[----:B------:R-:W-:Y:S01]  /*0210*/  IMAD.SHL.U32 R9, R11, 0x10, RZ ;  /* 0x000000100b097824 */ /* 0x000fe200078e00ff */
[----:B------:R-:W-:Y:S02]  /*0220*/  LOP3.LUT R13, R13, R2, RZ, 0x3c, !PT ;  /* 0x000000020d0d7212 */ /* 0x000fe400078e3cff */
[----:B------:R-:W-:Y:S02]  /*0230*/  SHF.L.U32 R12, R0, 0x1, RZ ;  /* 0x00000001000c7819 */ /* 0x000fe400000006ff */
[----:B------:R-:W-:-:S02]  /*0240*/  ISETP.NE.AND P0, PT, R16, RZ, PT ;  /* 0x000000ff1000720c */ /* 0x000fc40003f05270 */
[----:B------:R-:W-:Y:S01]  /*0250*/  LOP3.LUT R12, R0, R12, R9, 0x96, !PT ;  /* 0x0000000c000c7212 */ /* 0x000fe200078e9609 */
[----:B------:R-:W-:-:S03]  /*0260*/  IMAD.SHL.U32 R9, R13, 0x2, RZ ;  /* 0x000000020d097824 */ /* 0x000fc600078e00ff */
[----:B------:R-:W-:Y:S01]  /*0270*/  LOP3.LUT R2, R12, R11, RZ, 0x3c, !PT ;  /* 0x0000000b0c027212 */ /* 0x000fe200078e3cff */
[----:B------:R-:W-:-:S04]  /*0280*/  IMAD.MOV.U32 R12, RZ, RZ, 0x2f800000 ;  /* 0x2f800000ff0c7424 */ /* 0x000fc800078e00ff */
[----:B------:R-:W-:-:S05]  /*0290*/  IMAD.SHL.U32 R0, R2, 0x10, RZ ;  /* 0x0000001002007824 */ /* 0x000fca00078e00ff */
[----:B------:R-:W-:Y:S02]  /*02a0*/  LOP3.LUT R9, R13, R9, R0, 0x96, !PT ;  /* 0x000000090d097212 */ /* 0x000fe400078e9600 */
[----:B------:R-:W-:Y:S02]  /*02b0*/  IADD3 R0, PT, PT, R15, -0x10974f, R2 ;  /* 0xffef68b10f007810 */ /* 0x000fe40007ffe002 */
[----:B------:R-:W-:Y:S02]  /*02c0*/  LOP3.LUT R18, R9, R2, RZ, 0x3c, !PT ;  /* 0x0000000209127212 */ /* 0x000fe400078e3cff */
[----:B------:R-:W-:Y:S02]  /*02d0*/  I2FP.F32.U32 R0, R0 ;  /* 0x0000000000007245 */ /* 0x000fe40000201000 */
[----:B------:R-:W-:-:S03]  /*02e0*/  IADD3 R9, PT, PT, R15, -0xb0f8a, R18 ;  /* 0xfff4f0760f097810 */ /* 0x000fc60007ffe012 */
[----:B------:R-:W-:Y:S01]  /*02f0*/  FFMA R0, R0, R12, 1.1641532182693481445e-10 ;  /* 0x2f00000000007423 */ /* 0x000fe2000000000c */
[----:B------:R-:W-:-:S05]  /*0300*/  I2FP.F32.U32 R9, R9 ;  /* 0x0000000900097245 */ /* 0x000fca0000201000 */
[----:B------:R-:W-:-:S04]  /*0310*/  FFMA R9, R9, R12, 1.1641532182693481445e-10 ;  /* 0x2f00000009097423 */ /* 0x000fc8000000000c */
[----:B------:R-:W-:-:S04]  /*0320*/  FMUL R9, R9, R9 ;  /* 0x0000000909097220 */ /* 0x000fc80000400000 */
[----:B------:R-:W-:-:S04]  /*0330*/  FFMA R9, R0, R0, R9 ;  /* 0x0000000000097223 */ /* 0x000fc80000000009 */
[----:B------:R-:W-:Y:S01]  /*0340*/  VIADD R0, R9, 0xf3000000 ;  /* 0xf300000009007836 */ /* 0x000fe20000000000 */
[----:B------:R0:W1:Y:S04]  /*0350*/  MUFU.RSQ R12, R9 ;  /* 0x00000009000c7308 */ /* 0x0000680000001400 */
[----:B------:R-:W-:-:S13]  /*0360*/  ISETP.GT.U32.AND P1, PT, R0, 0x727fffff, PT ;  /* 0x727fffff0000780c */ /* 0x000fda0003f24070 */
[----:B01----:R-:W-:Y:S05]  /*0370*/  @!P1 BRA `(.L_x_3) ;  /* 0x0000000000109947 */ /* 0x003fea0003800000 */
[----:B------:R-:W-:Y:S01]  /*0380*/  IMAD.MOV.U32 R0, RZ, RZ, R9 ;  /* 0x000000ffff007224 */ /* 0x000fe200078e0009 */
[----:B------:R-:W-:-:S07]  /*0390*/  MOV R12, 0x3b0 ;  /* 0x000003b0000c7802 */ /* 0x000fce0000000f00 */
[----:B------:R-:W-:Y:S05]  /*03a0*/  CALL.REL.NOINC `($__internal_1_$__cuda_sm20_sqrt_rn_f32_slowpath) ;  /* 0x0000001000cc7944 */ /* 0x000fea0003c00000 */
[----:B------:R-:W-:Y:S05]  /*03b0*/  BRA `(.L_x_4) ;  /* 0x0000000000107947 */ /* 0x000fea0003800000 */
.L_x_3:
[----:B------:R-:W-:Y:S01]  /*03c0*/  FMUL.FTZ R0, R9, R12 ;  /* 0x0000000c09007220 */ /* 0x000fe20000410000 */
[----:B------:R-:W-:-:S03]  /*03d0*/  FMUL.FTZ R12, R12, 0.5 ;  /* 0x3f0000000c0c7820 */ /* 0x000fc60000410000 */
[----:B------:R-:W-:-:S04]  /*03e0*/  FFMA R9, -R0, R0, R9 ;  /* 0x0000000000097223 */ /* 0x000fc80000000109 */
[----:B------:R-:W-:-:S07]  /*03f0*/  FFMA R0, R9, R12, R0 ;  /* 0x0000000c09007223 */ /* 0x000fce0000000000 */
.L_x_4:
[----:B------:R-:W-:Y:S05]  /*0400*/  BSYNC.RECONVERGENT B0 ;  /* 0x0000000000007941 */ /* 0x000fea0003800200 */
.L_x_2:
[----:B------:R-:W-:Y:S01]  /*0410*/  SHF.R.U32.HI R12, RZ, 0x2, R3 ;  /* 0x00000002ff0c7819 */ /* 0x000fe20000011603 */
[----:B------:R-:W-:Y:S01]  /*0420*/  BSSY.RECONVERGENT B0, `(.L_x_5) ;  /* 0x000003c000007945 */ /* 0x000fe20003800200 */
[----:B------:R-:W-:Y:S02]  /*0430*/  SHF.R.U32.HI R13, RZ, 0x2, R10 ;  /* 0x00000002ff0d7819 */ /* 0x000fe4000001160a */
[----:B------:R-:W-:Y:S01]  /*0440*/  LOP3.LUT R12, R12, R3, RZ, 0x3c, !PT ;  /* 0x000000030c0c7212 */ /* 0x000fe200078e3cff */
[----:B------:R-:W-:Y:S01]  /*0450*/  IMAD.SHL.U32 R3, R18, 0x10, RZ ;  /* 0x0000001012037824 */ /* 0x000fe200078e00ff */
[----:B------:R-:W-:Y:S02]  /*0460*/  LOP3.LUT R13, R13, R10, RZ, 0x3c, !PT ;  /* 0x0000000a0d0d7212 */ /* 0x000fe400078e3cff */
[----:B------:R-:W-:Y:S02]  /*0470*/  SHF.L.U32 R9, R12, 0x1, RZ ;  /* 0x000000010c097819 */ /* 0x000fe400000006ff */
[----:B------:R-:W-:-:S02]  /*0480*/  SHF.R.U32.HI R20, RZ, 0x2, R11 ;  /* 0x00000002ff147819 */ /* 0x000fc4000001160b */
[----:B------:R-:W-:Y:S02]  /*0490*/  LOP3.LUT R3, R12, R9, R3, 0x96, !PT ;  /* 0x000000090c037212 */ /* 0x000fe400078e9603 */
[----:B------:R-:W-:Y:S02]  /*04a0*/  LOP3.LUT R20, R20, R11, RZ, 0x3c, !PT ;  /* 0x0000000b14147212 */ /* 0x000fe400078e3cff */
[----:B------:R-:W-:Y:S01]  /*04b0*/  LOP3.LUT R10, R3, R18, RZ, 0x3c, !PT ;  /* 0x00000012030a7212 */ /* 0x000fe200078e3cff */
[----:B------:R-:W-:Y:S01]  /*04c0*/  IMAD.SHL.U32 R3, R13, 0x2, RZ ;  /* 0x000000020d037824 */ /* 0x000fe200078e00ff */
[----:B------:R-:W-:Y:S01]  /*04d0*/  FSETP.GTU.AND P1, PT, R0, 1, PT ;  /* 0x3f8000000000780b */ /* 0x000fe20003f2c000 */
[----:B------:R-:W-:Y:S02]  /*04e0*/  IMAD.SHL.U32 R11, R20, 0x2, RZ ;  /* 0x00000002140b7824 */ /* 0x000fe400078e00ff */
[----:B------:R-:W-:-:S05]  /*04f0*/  IMAD.SHL.U32 R12, R10, 0x10, RZ ;  /* 0x000000100a0c7824 */ /* 0x000fca00078e00ff */
[----:B------:R-:W-:Y:S02]  /*0500*/  LOP3.LUT R3, R13, R3, R12, 0x96, !PT ;  /* 0x000000030d037212 */ /* 0x000fe400078e960c */
[----:B------:R-:W-:Y:S02]  /*0510*/  SHF.R.U32.HI R13, RZ, 0x2, R2 ;  /* 0x00000002ff0d7819 */ /* 0x000fe40000011602 */
[----:B------:R-:W-:Y:S02]  /*0520*/  LOP3.LUT R9, R3, R10, RZ, 0x3c, !PT ;  /* 0x0000000a03097212 */ /* 0x000fe400078e3cff */
[----:B------:R-:W-:-:S03]  /*0530*/  LOP3.LUT R13, R13, R2, RZ, 0x3c, !PT ;  /* 0x000000020d0d7212 */ /* 0x000fc600078e3cff */
[C---:B------:R-:W-:Y:S02]  /*0540*/  IMAD.SHL.U32 R3, R9.reuse, 0x10, RZ ;  /* 0x0000001009037824 */ /* 0x040fe400078e00ff */
[----:B------:R-:W-:-:S03]  /*0550*/  IMAD.IADD R17, R9, 0x1, R15 ;  /* 0x0000000109117824 */ /* 0x000fc600078e020f */
[----:B------:R-:W-:Y:S01]  /*0560*/  LOP3.LUT R20, R20, R11, R3, 0x96, !PT ;  /* 0x0000000b14147212 */ /* 0x000fe200078e9603 */
[----:B------:R-:W-:Y:S01]  /*0570*/  IMAD.SHL.U32 R11, R13, 0x2, RZ ;  /* 0x000000020d0b7824 */ /* 0x000fe200078e00ff */
[----:B------:R-:W-:Y:S02]  /*0580*/  SHF.R.U32.HI R3, RZ, 0x2, R18 ;  /* 0x00000002ff037819 */ /* 0x000fe40000011612 */
[----:B------:R-:W-:Y:S01]  /*0590*/  LOP3.LUT R2, R20, R9, RZ, 0x3c, !PT ;  /* 0x0000000914027212 */ /* 0x000fe200078e3cff */
[----:B------:R-:W-:Y:S01]  /*05a0*/  HFMA2 R20, -RZ, RZ, 0.1171875, 0 ;  /* 0x2f800000ff147431 */ /* 0x000fe200000001ff */
[----:B------:R-:W-:Y:S02]  /*05b0*/  LOP3.LUT R18, R3, R18, RZ, 0x3c, !PT ;  /* 0x0000001203127212 */ /* 0x000fe400078e3cff */
[----:B------:R-:W-:Y:S01]  /*05c0*/  IADD3 R3, PT, PT, R15, -0x587c5, R10 ;  /* 0xfffa783b0f037810 */ /* 0x000fe20007ffe00a */
[----:B------:R-:W-:Y:S01]  /*05d0*/  IMAD.SHL.U32 R12, R2, 0x10, RZ ;  /* 0x00000010020c7824 */ /* 0x000fe200078e00ff */
[----:B------:R-:W-:-:S04]  /*05e0*/  I2FP.F32.U32 R17, R17 ;  /* 0x0000001100117245 */ /* 0x000fc80000201000 */
[----:B------:R-:W-:Y:S01]  /*05f0*/  LOP3.LUT R13, R13, R11, R12, 0x96, !PT ;  /* 0x0000000b0d0d7212 */ /* 0x000fe200078e960c */
[----:B------:R-:W-:Y:S01]  /*0600*/  FFMA R19, R17, R20, 1.1641532182693481445e-10 ;  /* 0x2f00000011137423 */ /* 0x000fe20000000014 */
[----:B------:R-:W-:Y:S01]  /*0610*/  I2FP.F32.U32 R11, R3 ;  /* 0x00000003000b7245 */ /* 0x000fe20000201000 */
[----:B------:R-:W-:Y:S01]  /*0620*/  IMAD.SHL.U32 R12, R18, 0x2, RZ ;  /* 0x00000002120c7824 */ /* 0x000fe200078e00ff */
[----:B------:R-:W-:Y:S02]  /*0630*/  LOP3.LUT R3, R13, R2, RZ, 0x3c, !PT ;  /* 0x000000020d037212 */ /* 0x000fe400078e3cff */
[----:B------:R-:W-:Y:S01]  /*0640*/  SHF.R.U32.HI R17, RZ, 0x2, R10 ;  /* 0x00000002ff117819 */ /* 0x000fe2000001160a */
[----:B------:R-:W-:Y:S01]  /*0650*/  FFMA R11, R11, R20, 1.1641532182693481445e-10 ;  /* 0x2f0000000b0b7423 */ /* 0x000fe20000000014 */
[----:B------:R-:W-:Y:S01]  /*0660*/  FMUL R20, R19, R19 ;  /* 0x0000001313147220 */ /* 0x000fe20000400000 */
[----:B------:R-:W-:Y:S01]  /*0670*/  IMAD.SHL.U32 R13, R3, 0x10, RZ ;  /* 0x00000010030d7824 */ /* 0x000fe200078e00ff */
[----:B------:R-:W-:-:S04]  /*0680*/  LOP3.LUT R17, R17, R10, RZ, 0x3c, !PT ;  /* 0x0000000a11117212 */ /* 0x000fc800078e3cff */
[----:B------:R-:W-:Y:S01]  /*0690*/  LOP3.LUT R12, R18, R12, R13, 0x96, !PT ;  /* 0x0000000c120c7212 */ /* 0x000fe200078e960d */
[----:B------:R-:W-:Y:S01]  /*06a0*/  FFMA R13, R11, R11, R20 ;  /* 0x0000000b0b0d7223 */ /* 0x000fe20000000014 */
[----:B------:R-:W-:Y:S02]  /*06b0*/  IMAD.SHL.U32 R11, R17, 0x2, RZ ;  /* 0x00000002110b7824 */ /* 0x000fe400078e00ff */
[----:B------:R-:W-:Y:S01]  /*06c0*/  LOP3.LUT R10, R12, R3, RZ, 0x3c, !PT ;  /* 0x000000030c0a7212 */ /* 0x000fe200078e3cff */
[----:B------:R-:W-:Y:S01]  /*06d0*/  VIADD R18, R13, 0xf3000000 ;  /* 0xf30000000d127836 */ /* 0x000fe20000000000 */
[----:B------:R0:W1:Y:S03]  /*06e0*/  MUFU.RSQ R12, R13 ;  /* 0x0000000d000c7308 */ /* 0x0000660000001400 */
[----:B------:R-:W-:Y:S01]  /*06f0*/  IMAD.SHL.U32 R0, R10, 0x10, RZ ;  /* 0x000000100a007824 */ /* 0x000fe200078e00ff */
[----:B------:R-:W-:-:S04]  /*0700*/  ISETP.GT.U32.AND P2, PT, R18, 0x727fffff, PT ;  /* 0x727fffff1200780c */ /* 0x000fc80003f44070 */
[----:B------:R-:W-:Y:S01]  /*0710*/  LOP3.LUT R11, R17, R11, R0, 0x96, !PT ;  /* 0x0000000b110b7212 */ /* 0x000fe200078e9600 */
[----:B------:R-:W-:Y:S02]  /*0720*/  VIADD R17, R14, 0x1 ;  /* 0x000000010e117836 */ /* 0x000fe40000000000 */
[----:B------:R-:W-:Y:S01]  /*0730*/  @P1 IMAD.MOV R17, RZ, RZ, R14 ;  /* 0x000000ffff111224 */ /* 0x000fe200078e020e */
[----:B------:R-:W-:-:S05]  /*0740*/  LOP3.LUT R11, R11, R10, RZ, 0x3c, !PT ;  /* 0x0000000a0b0b7212 */ /* 0x000fca00078e3cff */
[----:B01----:R-:W-:Y:S05]  /*0750*/  @!P2 BRA `(.L_x_6) ;  /* 0x000000000010a947 */ /* 0x003fea0003800000 */
[----:B------:R-:W-:Y:S02]  /*0760*/  MOV R0, R13 ;  /* 0x0000000d00007202 */ /* 0x000fe40000000f00 */
[----:B------:R-:W-:-:S07]  /*0770*/  MOV R12, 0x790 ;  /* 0x00000790000c7802 */ /* 0x000fce0000000f00 */
[----:B------:R-:W-:Y:S05]  /*0780*/  CALL.REL.NOINC `($__internal_1_$__cuda_sm20_sqrt_rn_f32_slowpath) ;  /* 0x0000000c00d47944 */ /* 0x000fea0003c00000 */
[----:B------:R-:W-:Y:S05]  /*0790*/  BRA `(.L_x_7) ;  /* 0x0000000000107947 */ /* 0x000fea0003800000 */
.L_x_6:
[----:B------:R-:W-:Y:S01]  /*07a0*/  FMUL.FTZ R0, R13, R12 ;  /* 0x0000000c0d007220 */ /* 0x000fe20000410000 */
[----:B------:R-:W-:-:S03]  /*07b0*/  FMUL.FTZ R12, R12, 0.5 ;  /* 0x3f0000000c0c7820 */ /* 0x000fc60000410000 */
[----:B------:R-:W-:-:S04]  /*07c0*/  FFMA R13, -R0, R0, R13 ;  /* 0x00000000000d7223 */ /* 0x000fc8000000010d */
[----:B------:R-:W-:-:S07]  /*07d0*/  FFMA R0, R13, R12, R0 ;  /* 0x0000000c0d007223 */ /* 0x000fce0000000000 */
.L_x_7:
[----:B------:R-:W-:Y:S05]  /*07e0*/  BSYNC.RECONVERGENT B0 ;  /* 0x0000000000007941 */ /* 0x000fea0003800200 */
.L_x_5:
[C---:B------:R-:W-:Y:S01]  /*07f0*/  IADD3 R13, PT, PT, R15.reuse, 0xb0f8a, R3 ;  /* 0x000b0f8a0f0d7810 */ /* 0x040fe20007ffe003 */
[----:B------:R-:W-:Y:S01]  /*0800*/  IMAD.MOV.U32 R14, RZ, RZ, 0x2f800000 ;  /* 0x2f800000ff0e7424 */ /* 0x000fe200078e00ff */
[----:B------:R-:W-:Y:S01]  /*0810*/  IADD3 R12, PT, PT, R15, 0x587c5, R2 ;  /* 0x000587c50f0c7810 */ /* 0x000fe20007ffe002 */
[----:B------:R-:W-:Y:S01]  /*0820*/  BSSY.RECONVERGENT B0, `(.L_x_8) ;  /* 0x0000016000007945 */ /* 0x000fe20003800200 */
[----:B------:R-:W-:Y:S02]  /*0830*/  I2FP.F32.U32 R13, R13 ;  /* 0x0000000d000d7245 */ /* 0x000fe40000201000 */
[----:B------:R-:W-:Y:S02]  /*0840*/  I2FP.F32.U32 R12, R12 ;  /* 0x0000000c000c7245 */ /* 0x000fe40000201000 */
[----:B------:R-:W-:Y:S01]  /*0850*/  FSETP.GTU.AND P1, PT, R0, 1, PT ;  /* 0x3f8000000000780b */ /* 0x000fe20003f2c000 */
[-C--:B------:R-:W-:Y:S02]  /*0860*/  FFMA R13, R13, R14.reuse, 1.1641532182693481445e-10 ;  /* 0x2f0000000d0d7423 */ /* 0x080fe4000000000e */
[----:B------:R-:W-:Y:S01]  /*0870*/  FFMA R12, R12, R14, 1.1641532182693481445e-10 ;  /* 0x2f0000000c0c7423 */ /* 0x000fe2000000000e */
[----:B------:R-:W-:-:S02]  /*0880*/  VIADD R14, R17, 0x1 ;  /* 0x00000001110e7836 */ /* 0x000fc40000000000 */
[----:B------:R-:W-:-:S04]  /*0890*/  FMUL R13, R13, R13 ;  /* 0x0000000d0d0d7220 */ /* 0x000fc80000400000 */
[----:B------:R-:W-:-:S04]  /*08a0*/  FFMA R13, R12, R12, R13 ;  /* 0x0000000c0c0d7223 */ /* 0x000fc8000000000d */
[----:B------:R-:W-:Y:S01]  /*08b0*/  VIADD R0, R13, 0xf3000000 ;  /* 0xf30000000d007836 */ /* 0x000fe20000000000 */
[----:B------:R0:W1:Y:S01]  /*08c0*/  MUFU.RSQ R12, R13 ;  /* 0x0000000d000c7308 */ /* 0x0000620000001400 */
[----:B------:R-:W-:-:S03]  /*08d0*/  @P1 IMAD.MOV R14, RZ, RZ, R17 ;  /* 0x000000ffff0e1224 */ /* 0x000fc600078e0211 */
[----:B------:R-:W-:-:S13]  /*08e0*/  ISETP.GT.U32.AND P2, PT, R0, 0x727fffff, PT ;  /* 0x727fffff0000780c */ /* 0x000fda0003f44070 */
[----:B01----:R-:W-:Y:S05]  /*08f0*/  @!P2 BRA `(.L_x_9) ;  /* 0x000000000010a947 */ /* 0x003fea0003800000 */
[----:B------:R-:W-:Y:S01]  /*0900*/  IMAD.MOV.U32 R0, RZ, RZ, R13 ;  /* 0x000000ffff007224 */ /* 0x000fe200078e000d */
[----:B------:R-:W-:-:S07]  /*0910*/  MOV R12, 0x930 ;  /* 0x00000930000c7802 */ /* 0x000fce0000000f00 */
[----:B------:R-:W-:Y:S05]  /*0920*/  CALL.REL.NOINC `($__internal_1_$__cuda_sm20_sqrt_rn_f32_slowpath) ;  /* 0x0000000c006c7944 */ /* 0x000fea0003c00000 */
[----:B------:R-:W-:Y:S05]  /*0930*/  BRA `(.L_x_10) ;  /* 0x0000000000107947 */ /* 0x000fea0003800000 */
.L_x_9:
[----:B------:R-:W-:Y:S01]  /*0940*/  FMUL.FTZ R0, R13, R12 ;  /* 0x0000000c0d007220 */ /* 0x000fe20000410000 */
[----:B------:R-:W-:-:S03]  /*0950*/  FMUL.FTZ R12, R12, 0.5 ;  /* 0x3f0000000c0c7820 */ /* 0x000fc60000410000 */
[----:B------:R-:W-:-:S04]  /*0960*/  FFMA R13, -R0, R0, R13 ;  /* 0x00000000000d7223 */ /* 0x000fc8000000010d */
[----:B------:R-:W-:-:S07]  /*0970*/  FFMA R0, R13, R12, R0 ;  /* 0x0000000c0d007223 */ /* 0x000fce0000000000 */
.L_x_10:
[----:B------:R-:W-:Y:S05]  /*0980*/  BSYNC.RECONVERGENT B0 ;  /* 0x0000000000007941 */ /* 0x000fea0003800200 */
.L_x_8:
        /* <DEDUP_REMOVED lines=12> */
[----:B------:R0:W1:Y:S01]  /*0a50*/  MUFU.RSQ R12, R13 ;  /* 0x0000000d000c7308 */ /* 0x0000620000001400 */
[----:B------:R-:W-:Y:S01]  /*0a60*/  IADD3 R0, PT, PT, R13, -0xd000000, RZ ;  /* 0xf30000000d007810 */ /* 0x000fe20007ffe0ff */
[----:B------:R-:W-:-:S03]  /*0a70*/  @P1 IMAD.MOV R17, RZ, RZ, R14 ;  /* 0x000000ffff111224 */ /* 0x000fc600078e020e */
[----:B------:R-:W-:-:S13]  /*0a80*/  ISETP.GT.U32.AND P2, PT, R0, 0x727fffff, PT ;  /* 0x727fffff0000780c */ /* 0x000fda0003f44070 */
[----:B01----:R-:W-:Y:S05]  /*0a90*/  @!P2 BRA `(.L_x_12) ;  /* 0x000000000010a947 */ /* 0x003fea0003800000 */
[----:B------:R-:W-:Y:S01]  /*0aa0*/  IMAD.MOV.U32 R0, RZ, RZ, R13 ;  /* 0x000000ffff007224 */ /* 0x000fe200078e000d */
[----:B------:R-:W-:-:S07]  /*0ab0*/  MOV R12, 0xad0 ;  /* 0x00000ad0000c7802 */ /* 0x000fce0000000f00 */
[----:B------:R-:W-:Y:S05]  /*0ac0*/  CALL.REL.NOINC `($__internal_1_$__cuda_sm20_sqrt_rn_f32_slowpath) ;  /* 0x0000000c00047944 */ /* 0x000fea0003c00000 */
[----:B------:R-:W-:Y:S05]  /*0ad0*/  BRA `(.L_x_13) ;  /* 0x0000000000107947 */ /* 0x000fea0003800000 */
.L_x_12:
[----:B------:R-:W-:Y:S01]  /*0ae0*/  FMUL.FTZ R0, R13, R12 ;  /* 0x0000000c0d007220 */ /* 0x000fe20000410000 */
[----:B------:R-:W-:-:S03]  /*0af0*/  FMUL.FTZ R12, R12, 0.5 ;  /* 0x3f0000000c0c7820 */ /* 0x000fc60000410000 */
[----:B------:R-:W-:-:S04]  /*0b00*/  FFMA R13, -R0, R0, R13 ;  /* 0x00000000000d7223 */ /* 0x000fc8000000010d */
[----:B------:R-:W-:-:S07]  /*0b10*/  FFMA R0, R13, R12, R0 ;  /* 0x0000000c0d007223 */ /* 0x000fce0000000000 */
.L_x_13:
[----:B------:R-:W-:Y:S05]  /*0b20*/  BSYNC.RECONVERGENT B0 ;  /* 0x0000000000007941 */ /* 0x000fea0003800200 */
.L_x_11:
[----:B------:R-:W-:Y:S01]  /*0b30*/  FSETP.GTU.AND P1, PT, R0, 1, PT ;  /* 0x3f8000000000780b */ /* 0x000fe20003f2c000 */
[----:B------:R-:W-:Y:S02]  /*0b40*/  VIADD R14, R17, 0x1 ;  /* 0x00000001110e7836 */ /* 0x000fe40000000000 */
[----:B------:R-:W-:-:S10]  /*0b50*/  VIADD R15, R15, 0x2c3e28 ;  /* 0x002c3e280f0f7836 */ /* 0x000fd40000000000 */
[----:B------:R-:W-:Y:S01]  /*0b60*/  @P1 IMAD.MOV R14, RZ, RZ, R17 ;  /* 0x000000ffff0e1224 */ /* 0x000fe200078e0211 */
[----:B------:R-:W-:Y:S06]  /*0b70*/  @P0 BRA `(.L_x_14) ;  /* 0xfffffff400900947 */ /* 0x000fec000383ffff */
[----:B------:R-:W-:-:S07]  /*0b80*/  IADD3 R15, PT, PT, R15, -0x161f14, RZ ;  /* 0xffe9e0ec0f0f7810 */ /* 0x000fce0007ffe0ff */
.L_x_1:
[----:B------:R-:W-:-:S13]  /*0b90*/  ISETP.NE.AND P0, PT, R5, RZ, PT ;  /* 0x000000ff0500720c */ /* 0x000fda0003f05270 */
[----:B------:R-:W-:Y:S05]  /*0ba0*/  @!P0 BRA `(.L_x_15) ;  /* 0x0000000000c88947 */ /* 0x000fea0003800000 */
[----:B------:R-:W-:Y:S02]  /*0bb0*/  VIADD R15, R15, 0xb0f8a ;  /* 0x000b0f8a0f0f7836 */ /* 0x000fe40000000000 */
[----:B------:R-:W-:-:S07]  /*0bc0*/  IMAD.MOV R5, RZ, RZ, -R5 ;  /* 0x000000ffff057224 */ /* 0x000fce00078e0a05 */
.L_x_19:
[----:B------:R-:W-:Y:S01]  /*0bd0*/  SHF.R.U32.HI R0, RZ, 0x2, R9 ;  /* 0x00000002ff007819 */ /* 0x000fe20000011609 */
[----:B------:R-:W-:Y:S01]  /*0be0*/  BSSY.RECONVERGENT B0, `(.L_x_16) ;  /* 0x0000026000007945 */ /* 0x000fe20003800200 */
[----:B-----5:R-:W-:Y:S02]  /*0bf0*/  SHF.R.U32.HI R13, RZ, 0x2, R2 ;  /* 0x00000002ff0d7819 */ /* 0x020fe40000011602 */
[----:B------:R-:W-:Y:S01]  /*0c00*/  LOP3.LUT R0, R0, R9, RZ, 0x3c, !PT ;  /* 0x0000000900007212 */ /* 0x000fe200078e3cff */
[----:B------:R-:W-:Y:S01]  /*0c10*/  IMAD.SHL.U32 R9, R11, 0x10, RZ ;  /* 0x000000100b097824 */ /* 0x000fe200078e00ff */
[----:B------:R-:W-:-:S03]  /*0c20*/  LOP3.LUT R13, R13, R2, RZ, 0x3c, !PT ;  /* 0x000000020d0d7212 */ /* 0x000fc600078e3cff */
[----:B------:R-:W-:Y:S02]  /*0c30*/  IMAD.SHL.U32 R12, R0, 0x2, RZ ;  /* 0x00000002000c7824 */ /* 0x000fe400078e00ff */
[----:B------:R-:W-:-:S03]  /*0c40*/  IMAD.SHL.U32 R2, R13, 0x2, RZ ;  /* 0x000000020d027824 */ /* 0x000fc600078e00ff */
[----:B------:R-:W-:Y:S01]  /*0c50*/  LOP3.LUT R12, R0, R12, R9, 0x96, !PT ;  /* 0x0000000c000c7212 */ /* 0x000fe200078e9609 */
[----:B------:R-:W-:-:S03]  /*0c60*/  IMAD.MOV.U32 R9, RZ, RZ, 0x2f800000 ;  /* 0x2f800000ff097424 */ /* 0x000fc600078e00ff */
[----:B------:R-:W-:-:S05]  /*0c70*/  LOP3.LUT R12, R12, R11, RZ, 0x3c, !PT ;  /* 0x0000000b0c0c7212 */ /* 0x000fca00078e3cff */
[----:B------:R-:W-:-:S05]  /*0c80*/  IMAD.SHL.U32 R0, R12, 0x10, RZ ;  /* 0x000000100c007824 */ /* 0x000fca00078e00ff */
[----:B------:R-:W-:Y:S02]  /*0c90*/  LOP3.LUT R13, R13, R2, R0, 0x96, !PT ;  /* 0x000000020d0d7212 */ /* 0x000fe400078e9600 */
[----:B------:R-:W-:Y:S02]  /*0ca0*/  IADD3 R0, PT, PT, R15, -0x587c5, R12 ;  /* 0xfffa783b0f007810 */ /* 0x000fe40007ffe00c */
[----:B------:R-:W-:Y:S02]  /*0cb0*/  LOP3.LUT R16, R13, R12, RZ, 0x3c, !PT ;  /* 0x0000000c0d107212 */ /* 0x000fe400078e3cff */
[----:B------:R-:W-:Y:S02]  /*0cc0*/  I2FP.F32.U32 R0, R0 ;  /* 0x0000000000007245 */ /* 0x000fe40000201000 */
[----:B------:R-:W-:-:S03]  /*0cd0*/  IADD3 R2, PT, PT, R16, R15, RZ ;  /* 0x0000000f10027210 */ /* 0x000fc60007ffe0ff */
[----:B------:R-:W-:Y:S01]  /*0ce0*/  FFMA R0, R0, R9, 1.1641532182693481445e-10 ;  /* 0x2f00000000007423 */ /* 0x000fe20000000009 */
[----:B------:R-:W-:-:S05]  /*0cf0*/  I2FP.F32.U32 R2, R2 ;  /* 0x0000000200027245 */ /* 0x000fca0000201000 */
[----:B------:R-:W-:-:S04]  /*0d00*/  FFMA R2, R2, R9, 1.1641532182693481445e-10 ;  /* 0x2f00000002027423 */ /* 0x000fc80000000009 */
[----:B------:R-:W-:Y:S01]  /*0d10*/  FMUL R9, R2, R2 ;  /* 0x0000000202097220 */ /* 0x000fe20000400000 */
[----:B------:R-:W-:Y:S02]  /*0d20*/  IMAD.MOV.U32 R2, RZ, RZ, R10 ;  /* 0x000000ffff027224 */ /* 0x000fe400078e000a */
[----:B------:R-:W-:Y:S02]  /*0d30*/  IMAD.MOV.U32 R10, RZ, RZ, R12 ;  /* 0x000000ffff0a7224 */ /* 0x000fe400078e000c */
[----:B------:R-:W-:Y:S01]  /*0d40*/  FFMA R13, R0, R0, R9 ;  /* 0x00000000000d7223 */ /* 0x000fe20000000009 */
[----:B------:R-:W-:Y:S02]  /*0d50*/  IMAD.MOV.U32 R9, RZ, RZ, R3 ;  /* 0x000000ffff097224 */ /* 0x000fe400078e0003 */
[----:B------:R-:W-:Y:S01]  /*0d60*/  IMAD.MOV.U32 R3, RZ, RZ, R11 ;  /* 0x000000ffff037224 */ /* 0x000fe200078e000b */
[----:B------:R0:W1:Y:S01]  /*0d70*/  MUFU.RSQ R18, R13 ;  /* 0x0000000d00127308 */ /* 0x0000620000001400 */
[----:B------:R-:W-:Y:S01]  /*0d80*/  VIADD R0, R13, 0xf3000000 ;  /* 0xf30000000d007836 */ /* 0x000fe20000000000 */
[----:B------:R-:W-:-:S04]  /*0d90*/  MOV R11, R16 ;  /* 0x00000010000b7202 */ /* 0x000fc80000000f00 */
[----:B------:R-:W-:-:S13]  /*0da0*/  ISETP.GT.U32.AND P0, PT, R0, 0x727fffff, PT ;  /* 0x727fffff0000780c */ /* 0x000fda0003f04070 */
[----:B01----:R-:W-:Y:S05]  /*0db0*/  @!P0 BRA `(.L_x_17) ;  /* 0x0000000000108947 */ /* 0x003fea0003800000 */
[----:B------:R-:W-:Y:S01]  /*0dc0*/  IMAD.MOV.U32 R0, RZ, RZ, R13 ;  /* 0x000000ffff007224 */ /* 0x000fe200078e000d */
[----:B------:R-:W-:-:S07]  /*0dd0*/  MOV R12, 0xdf0 ;  /* 0x00000df0000c7802 */ /* 0x000fce0000000f00 */
[----:B------:R-:W-:Y:S05]  /*0de0*/  CALL.REL.NOINC `($__internal_1_$__cuda_sm20_sqrt_rn_f32_slowpath) ;  /* 0x00000008003c7944 */ /* 0x000fea0003c00000 */
[----:B------:R-:W-:Y:S05]  /*0df0*/  BRA `(.L_x_18) ;  /* 0x0000000000107947 */ /* 0x000fea0003800000 */
.L_x_17:
[----:B------:R-:W-:Y:S01]  /*0e00*/  FMUL.FTZ R0, R13, R18 ;  /* 0x000000120d007220 */ /* 0x000fe20000410000 */
[----:B------:R-:W-:-:S03]  /*0e10*/  FMUL.FTZ R12, R18, 0.5 ;  /* 0x3f000000120c7820 */ /* 0x000fc60000410000 */
[----:B------:R-:W-:-:S04]  /*0e20*/  FFMA R13, -R0, R0, R13 ;  /* 0x00000000000d7223 */ /* 0x000fc8000000010d */
[----:B------:R-:W-:-:S07]  /*0e30*/  FFMA R0, R13, R12, R0 ;  /* 0x0000000c0d007223 */ /* 0x000fce0000000000 */
.L_x_18:
[----:B------:R-:W-:Y:S05]  /*0e40*/  BSYNC.RECONVERGENT B0 ;  /* 0x0000000000007941 */ /* 0x000fea0003800200 */
.L_x_16:
[----:B------:R-:W-:Y:S01]  /*0e50*/  VIADD R5, R5, 0x1 ;  /* 0x0000000105057836 */ /* 0x000fe20000000000 */
[----:B------:R-:W-:Y:S01]  /*0e60*/  FSETP.GTU.AND P0, PT, R0, 1, PT ;  /* 0x3f8000000000780b */ /* 0x000fe20003f0c000 */
[----:B------:R-:W-:Y:S02]  /*0e70*/  VIADD R0, R14, 0x1 ;  /* 0x000000010e007836 */ /* 0x000fe40000000000 */
[----:B------:R-:W-:Y:S01]  /*0e80*/  VIADD R15, R15, 0xb0f8a ;  /* 0x000b0f8a0f0f7836 */ /* 0x000fe20000000000 */
[----:B------:R-:W-:-:S09]  /*0e90*/  ISETP.NE.AND P1, PT, R5, RZ, PT ;  /* 0x000000ff0500720c */ /* 0x000fd20003f25270 */
[----:B------:R-:W-:-:S04]  /*0ea0*/  @P0 IMAD.MOV R0, RZ, RZ, R14 ;  /* 0x000000ffff000224 */ /* 0x000fc800078e020e */
[----:B------:R-:W-:Y:S01]  /*0eb0*/  IMAD.MOV.U32 R14, RZ, RZ, R0 ;  /* 0x000000ffff0e7224 */ /* 0x000fe200078e0000 */
[----:B------:R-:W-:Y:S06]  /*0ec0*/  @P1 BRA `(.L_x_19) ;  /* 0xfffffffc00401947 */ /* 0x000fec000383ffff */
.L_x_15:
[----:B------:R-:W0:Y:S01]  /*0ed0*/  LDC R17, c[0x0][0x390] ;  /* 0x0000e400ff117b82 */ /* 0x000e220000000800 */
[----:B------:R-:W-:Y:S01]  /*0ee0*/  I2FP.F32.U32 R14, R14 ;  /* 0x0000000e000e7245 */ /* 0x000fe20000201000 */
[----:B-----5:R1:W-:Y:S03]  /*0ef0*/  STG.E.64 desc[UR4][R6.64+0x8], R2 ;  /* 0x0000080206007986 */ /* 0x0203e6000c101b04 */
[----:B------:R-:W2:Y:S01]  /*0f00*/  F2F.F64.F32 R12, R14 ;  /* 0x0000000e000c7310 */ /* 0x000ea20000201800 */
[----:B------:R1:W-:Y:S01]  /*0f10*/  STG.E.64 desc[UR4][R6.64+0x10], R10 ;  /* 0x0000100a06007986 */ /* 0x0003e2000c101b04 */
[----:B--2---:R-:W-:Y:S01]  /*0f20*/  DMUL R12, R12, 4 ;  /* 0x401000000c0c7828 */ /* 0x004fe20000000000 */
[----:B0-----:R-:W-:-:S05]  /*0f30*/  IMAD R8, R17, 0xb0f8a, R8 ;  /* 0x000b0f8a11087824 */ /* 0x001fca00078e0208 */
[----:B------:R1:W-:Y:S05]  /*0f40*/  STG.E.64 desc[UR4][R6.64], R8 ;  /* 0x0000000806007986 */ /* 0x0003ea000c101b04 */
.L_x_0:
[----:B-1----:R-:W-:Y:S01]  /*0f50*/  I2FP.F32.S32 R8, R17 ;  /* 0x0000001100087245 */ /* 0x002fe20000201400 */
[----:B------:R-:W-:Y:S01]  /*0f60*/  BSSY.RECONVERGENT B0, `(.L_x_20) ;  /* 0x0000016000007945 */ /* 0x000fe20003800200 */
[----:B------:R-:W-:Y:S02]  /*0f70*/  MOV R2, 0x1 ;  /* 0x0000000100027802 */ /* 0x000fe40000000f00 */
[----:B------:R-:W-:Y:S02]  /*0f80*/  FSETP.GEU.AND P1, PT, |R13|, 6.5827683646048100446e-37, PT ;  /* 0x036000000d00780b */ /* 0x000fe40003f2e200 */
[----:B------:R-:W0:Y:S08]  /*0f90*/  F2F.F64.F32 R8, R8 ;  /* 0x0000000800087310 */ /* 0x000e300000201800 */
[----:B0-----:R-:W0:Y:S02]  /*0fa0*/  MUFU.RCP64H R3, R9 ;  /* 0x0000000900037308 */ /* 0x001e240000001800 */
[----:B0-----:R-:W-:-:S08]  /*0fb0*/  DFMA R6, -R8, R2, 1 ;  /* 0x3ff000000806742b */ /* 0x001fd00000000102 */
[----:B------:R-:W-:-:S08]  /*0fc0*/  DFMA R6, R6, R6, R6 ;  /* 0x000000060606722b */ /* 0x000fd00000000006 */
[----:B------:R-:W-:-:S08]  /*0fd0*/  DFMA R6, R2, R6, R2 ;  /* 0x000000060206722b */ /* 0x000fd00000000002 */
[----:B------:R-:W-:-:S08]  /*0fe0*/  DFMA R2, -R8, R6, 1 ;  /* 0x3ff000000802742b */ /* 0x000fd00000000106 */
[----:B------:R-:W-:-:S08]  /*0ff0*/  DFMA R2, R6, R2, R6 ;  /* 0x000000020602722b */ /* 0x000fd00000000006 */
[----:B------:R-:W-:-:S08]  /*1000*/  DMUL R6, R2, R12 ;  /* 0x0000000c02067228 */ /* 0x000fd00000000000 */
[----:B------:R-:W-:-:S08]  /*1010*/  DFMA R10, -R8, R6, R12 ;  /* 0x00000006080a722b */ /* 0x000fd0000000010c */
[----:B------:R-:W-:-:S10]  /*1020*/  DFMA R2, R2, R10, R6 ;  /* 0x0000000a0202722b */ /* 0x000fd40000000006 */
[----:B------:R-:W-:-:S05]  /*1030*/  FFMA R0, RZ, R9, R3 ;  /* 0x00000009ff007223 */ /* 0x000fca0000000003 */
[----:B------:R-:W-:-:S13]  /*1040*/  FSETP.GT.AND P0, PT, |R0|, 1.469367938527859385e-39, PT ;  /* 0x001000000000780b */ /* 0x000fda0003f04200 */
[----:B------:R-:W-:Y:S05]  /*1050*/  @P0 BRA P1, `(.L_x_21) ;  /* 0x0000000000180947 */ /* 0x000fea0000800000 */
[----:B------:R-:W-:Y:S01]  /*1060*/  IMAD.MOV.U32 R6, RZ, RZ, R12 ;  /* 0x000000ffff067224 */ /* 0x000fe200078e000c */
[----:B------:R-:W-:Y:S01]  /*1070*/  MOV R0, 0x10a0 ;  /* 0x000010a000007802 */ /* 0x000fe20000000f00 */
[----:B------:R-:W-:-:S07]  /*1080*/  IMAD.MOV.U32 R7, RZ, RZ, R13 ;  /* 0x000000ffff077224 */ /* 0x000fce00078e000d */
[----:B------:R-:W-:Y:S05]  /*1090*/  CALL.REL.NOINC `($__internal_0_$__cuda_sm20_div_rn_f64_full) ;  /* 0x0000000000207944 */ /* 0x000fea0003c00000 */
[----:B------:R-:W-:Y:S02]  /*10a0*/  IMAD.MOV.U32 R2, RZ, RZ, R12 ;  /* 0x000000ffff027224 */ /* 0x000fe400078e000c */
[----:B------:R-:W-:-:S07]  /*10b0*/  IMAD.MOV.U32 R3, RZ, RZ, R13 ;  /* 0x000000ffff037224 */ /* 0x000fce00078e000d */
.L_x_21:
[----:B------:R-:W-:Y:S05]  /*10c0*/  BSYNC.RECONVERGENT B0 ;  /* 0x0000000000007941 */ /* 0x000fea0003800200 */
.L_x_20:
[----:B------:R-:W0:Y:S01]  /*10d0*/  LDC.64 R6, c[0x0][0x398] ;  /* 0x0000e600ff067b82 */ /* 0x000e220000000a00 */
[----:B------:R-:W1:Y:S01]  /*10e0*/  F2F.F32.F64 R3, R2 ;  /* 0x0000000200037310 */ /* 0x000e620000301000 */
[----:B0-----:R-:W-:-:S05]  /*10f0*/  IMAD.WIDE R4, R4, 0x4, R6 ;  /* 0x0000000404047825 */ /* 0x001fca00078e0206 */
[----:B-1----:R-:W-:Y:S01]  /*1100*/  STG.E desc[UR4][R4.64], R3 ;  /* 0x0000000304007986 */ /* 0x002fe2000c101904 */
[----:B------:R-:W-:Y:S05]  /*1110*/  EXIT ;  /* 0x000000000000794d */ /* 0x000fea0003800000 */
        .weak           $__internal_0_$__cuda_sm20_div_rn_f64_full
        .type           $__internal_0_$__cuda_sm20_div_rn_f64_full,@function
        .size           $__internal_0_$__cuda_sm20_div_rn_f64_full,($__internal_1_$__cuda_sm20_sqrt_rn_f32_slowpath - $__internal_0_$__cuda_sm20_div_rn_f64_full)
$__internal_0_$__cuda_sm20_div_rn_f64_full:
[C---:B------:R-:W-:Y:S01]  /*1120*/  FSETP.GEU.AND P0, PT, |R9|.reuse, 1.469367938527859385e-39, PT ;  /* 0x001000000900780b */ /* 0x040fe20003f0e200 */
[----:B------:R-:W-:Y:S01]  /*1130*/  IMAD.MOV.U32 R16, RZ, RZ, 0x1 ;  /* 0x00000001ff107424 */ /* 0x000fe200078e00ff */
[----:B------:R-:W-:Y:S01]  /*1140*/  LOP3.LUT R2, R9, 0x800fffff, RZ, 0xc0, !PT ;  /* 0x800fffff09027812 */ /* 0x000fe200078ec0ff */
[----:B------:R-:W-:Y:S01]  /*1150*/  BSSY.RECONVERGENT B1, `(.L_x_22) ;  /* 0x0000055000017945 */ /* 0x000fe20003800200 */
[C---:B------:R-:W-:Y:S02]  /*1160*/  FSETP.GEU.AND P2, PT, |R7|.reuse, 1.469367938527859385e-39, PT ;  /* 0x001000000700780b */ /* 0x040fe40003f4e200 */
[----:B------:R-:W-:Y:S01]  /*1170*/  LOP3.LUT R3, R2, 0x3ff00000, RZ, 0xfc, !PT ;  /* 0x3ff0000002037812 */ /* 0x000fe200078efcff */
[----:B------:R-:W-:Y:S01]  /*1180*/  IMAD.MOV.U32 R2, RZ, RZ, R8 ;  /* 0x000000ffff027224 */ /* 0x000fe200078e0008 */
[----:B------:R-:W-:Y:S02]  /*1190*/  LOP3.LUT R5, R7, 0x7ff00000, RZ, 0xc0, !PT ;  /* 0x7ff0000007057812 */ /* 0x000fe400078ec0ff */
[----:B------:R-:W-:-:S03]  /*11a0*/  LOP3.LUT R14, R9, 0x7ff00000, RZ, 0xc0, !PT ;  /* 0x7ff00000090e7812 */ /* 0x000fc600078ec0ff */
[----:B------:R-:W-:Y:S01]  /*11b0*/  @!P0 DMUL R2, R8, 8.98846567431157953865e+307 ;  /* 0x7fe0000008028828 */ /* 0x000fe20000000000 */
[----:B------:R-:W-:-:S03]  /*11c0*/  ISETP.GE.U32.AND P1, PT, R5, R14, PT ;  /* 0x0000000e0500720c */ /* 0x000fc60003f26070 */
[----:B------:R-:W-:Y:S01]  /*11d0*/  @!P2 LOP3.LUT R12, R9, 0x7ff00000, RZ, 0xc0, !PT ;  /* 0x7ff00000090ca812 */ /* 0x000fe200078ec0ff */
[----:B------:R-:W-:Y:S01]  /*11e0*/  @!P2 IMAD.MOV.U32 R18, RZ, RZ, RZ ;  /* 0x000000ffff12a224 */ /* 0x000fe200078e00ff */
[----:B------:R-:W0:Y:S02]  /*11f0*/  MUFU.RCP64H R17, R3 ;  /* 0x0000000300117308 */ /* 0x000e240000001800 */
[----:B------:R-:W-:Y:S02]  /*1200*/  @!P2 ISETP.GE.U32.AND P3, PT, R5, R12, PT ;  /* 0x0000000c0500a20c */ /* 0x000fe40003f66070 */
[----:B------:R-:W-:-:S04]  /*1210*/  MOV R12, 0x1ca00000 ;  /* 0x1ca00000000c7802 */ /* 0x000fc80000000f00 */
[----:B------:R-:W-:-:S04]  /*1220*/  @!P2 SEL R13, R12, 0x63400000, !P3 ;  /* 0x634000000c0da807 */ /* 0x000fc80005800000 */
[----:B------:R-:W-:-:S04]  /*1230*/  @!P2 LOP3.LUT R13, R13, 0x80000000, R7, 0xf8, !PT ;  /* 0x800000000d0da812 */ /* 0x000fc800078ef807 */
[----:B------:R-:W-:Y:S01]  /*1240*/  @!P2 LOP3.LUT R19, R13, 0x100000, RZ, 0xfc, !PT ;  /* 0x001000000d13a812 */ /* 0x000fe200078efcff */
[----:B0-----:R-:W-:-:S08]  /*1250*/  DFMA R10, R16, -R2, 1 ;  /* 0x3ff00000100a742b */ /* 0x001fd00000000802 */
[----:B------:R-:W-:-:S08]  /*1260*/  DFMA R10, R10, R10, R10 ;  /* 0x0000000a0a0a722b */ /* 0x000fd0000000000a */
[----:B------:R-:W-:Y:S01]  /*1270*/  DFMA R16, R16, R10, R16 ;  /* 0x0000000a1010722b */ /* 0x000fe20000000010 */
[----:B------:R-:W-:Y:S01]  /*1280*/  SEL R11, R12, 0x63400000, !P1 ;  /* 0x634000000c0b7807 */ /* 0x000fe20004800000 */
[----:B------:R-:W-:-:S03]  /*1290*/  IMAD.MOV.U32 R10, RZ, RZ, R6 ;  /* 0x000000ffff0a7224 */ /* 0x000fc600078e0006 */
[----:B------:R-:W-:-:S03]  /*12a0*/  LOP3.LUT R11, R11, 0x800fffff, R7, 0xf8, !PT ;  /* 0x800fffff0b0b7812 */ /* 0x000fc600078ef807 */
[----:B------:R-:W-:-:S03]  /*12b0*/  DFMA R20, R16, -R2, 1 ;  /* 0x3ff000001014742b */ /* 0x000fc60000000802 */
[----:B------:R-:W-:-:S05]  /*12c0*/  @!P2 DFMA R10, R10, 2, -R18 ;  /* 0x400000000a0aa82b */ /* 0x000fca0000000812 */
[----:B------:R-:W-:Y:S01]  /*12d0*/  DFMA R16, R16, R20, R16 ;  /* 0x000000141010722b */ /* 0x000fe20000000010 */
[----:B------:R-:W-:Y:S02]  /*12e0*/  IMAD.MOV.U32 R21, RZ, RZ, R5 ;  /* 0x000000ffff157224 */ /* 0x000fe400078e0005 */
[----:B------:R-:W-:Y:S01]  /*12f0*/  IMAD.MOV.U32 R20, RZ, RZ, R14 ;  /* 0x000000ffff147224 */ /* 0x000fe200078e000e */
[----:B------:R-:W-:Y:S02]  /*1300*/  @!P0 LOP3.LUT R20, R3, 0x7ff00000, RZ, 0xc0, !PT ;  /* 0x7ff0000003148812 */ /* 0x000fe400078ec0ff */
[----:B------:R-:W-:Y:S02]  /*1310*/  @!P2 LOP3.LUT R21, R11, 0x7ff00000, RZ, 0xc0, !PT ;  /* 0x7ff000000b15a812 */ /* 0x000fe400078ec0ff */
[----:B------:R-:W-:Y:S01]  /*1320*/  DMUL R18, R16, R10 ;  /* 0x0000000a10127228 */ /* 0x000fe20000000000 */
[----:B------:R-:W-:Y:S02]  /*1330*/  VIADD R22, R20, 0xffffffff ;  /* 0xffffffff14167836 */ /* 0x000fe40000000000 */
[----:B------:R-:W-:-:S05]  /*1340*/  VIADD R13, R21, 0xffffffff ;  /* 0xffffffff150d7836 */ /* 0x000fca0000000000 */
[----:B------:R-:W-:Y:S01]  /*1350*/  DFMA R14, R18, -R2, R10 ;  /* 0x80000002120e722b */ /* 0x000fe2000000000a */
[----:B------:R-:W-:-:S04]  /*1360*/  ISETP.GT.U32.AND P0, PT, R13, 0x7feffffe, PT ;  /* 0x7feffffe0d00780c */ /* 0x000fc80003f04070 */
[----:B------:R-:W-:-:S03]  /*1370*/  ISETP.GT.U32.OR P0, PT, R22, 0x7feffffe, P0 ;  /* 0x7feffffe1600780c */ /* 0x000fc60000704470 */
[----:B------:R-:W-:-:S10]  /*1380*/  DFMA R14, R16, R14, R18 ;  /* 0x0000000e100e722b */ /* 0x000fd40000000012 */
[----:B------:R-:W-:Y:S05]  /*1390*/  @P0 BRA `(.L_x_23) ;  /* 0x00000000006c0947 */ /* 0x000fea0003800000 */
[----:B------:R-:W-:-:S04]  /*13a0*/  LOP3.LUT R16, R9, 0x7ff00000, RZ, 0xc0, !PT ;  /* 0x7ff0000009107812 */ /* 0x000fc800078ec0ff */
[CC--:B------:R-:W-:Y:S02]  /*13b0*/  VIADDMNMX R6, R5.reuse, -R16.reuse, 0xb9600000, !PT ;  /* 0xb960000005067446 */ /* 0x0c0fe40007800910 */
[----:B------:R-:W-:Y:S02]  /*13c0*/  ISETP.GE.U32.AND P0, PT, R5, R16, PT ;  /* 0x000000100500720c */ /* 0x000fe40003f06070 */
[----:B------:R-:W-:Y:S02]  /*13d0*/  VIMNMX R6, PT, PT, R6, 0x46a00000, PT ;  /* 0x46a0000006067848 */ /* 0x000fe40003fe0100 */
[----:B------:R-:W-:-:S04]  /*13e0*/  SEL R5, R12, 0x63400000, !P0 ;  /* 0x634000000c057807 */ /* 0x000fc80004000000 */
[----:B------:R-:W-:Y:S01]  /*13f0*/  IADD3 R5, PT, PT, -R5, R6, RZ ;  /* 0x0000000605057210 */ /* 0x000fe20007ffe1ff */
[----:B------:R-:W-:-:S04]  /*1400*/  IMAD.MOV.U32 R6, RZ, RZ, RZ ;  /* 0x000000ffff067224 */ /* 0x000fc800078e00ff */
[----:B------:R-:W-:-:S06]  /*1410*/  VIADD R7, R5, 0x7fe00000 ;  /* 0x7fe0000005077836 */ /* 0x000fcc0000000000 */
[----:B------:R-:W-:-:S10]  /*1420*/  DMUL R12, R14, R6 ;  /* 0x000000060e0c7228 */ /* 0x000fd40000000000 */
[----:B------:R-:W-:-:S13]  /*1430*/  FSETP.GTU.AND P0, PT, |R13|, 1.469367938527859385e-39, PT ;  /* 0x001000000d00780b */ /* 0x000fda0003f0c200 */
[----:B------:R-:W-:Y:S05]  /*1440*/  @P0 BRA `(.L_x_24) ;  /* 0x0000000000940947 */ /* 0x000fea0003800000 */
[----:B------:R-:W-:Y:S01]  /*1450*/  DFMA R2, R14, -R2, R10 ;  /* 0x800000020e02722b */ /* 0x000fe2000000000a */
[----:B------:R-:W-:-:S09]  /*1460*/  IMAD.MOV.U32 R6, RZ, RZ, RZ ;  /* 0x000000ffff067224 */ /* 0x000fd200078e00ff */
[C---:B------:R-:W-:Y:S02]  /*1470*/  FSETP.NEU.AND P0, PT, R3.reuse, RZ, PT ;  /* 0x000000ff0300720b */ /* 0x040fe40003f0d000 */
[----:B------:R-:W-:-:S04]  /*1480*/  LOP3.LUT R9, R3, 0x80000000, R9, 0x48, !PT ;  /* 0x8000000003097812 */ /* 0x000fc800078e4809 */
[----:B------:R-:W-:-:S07]  /*1490*/  LOP3.LUT R7, R9, R7, RZ, 0xfc, !PT ;  /* 0x0000000709077212 */ /* 0x000fce00078efcff */
[----:B------:R-:W-:Y:S05]  /*14a0*/  @!P0 BRA `(.L_x_24) ;  /* 0x00000000007c8947 */ /* 0x000fea0003800000 */
[----:B------:R-:W-:Y:S01]  /*14b0*/  IMAD.MOV R3, RZ, RZ, -R5 ;  /* 0x000000ffff037224 */ /* 0x000fe200078e0a05 */
[----:B------:R-:W-:Y:S01]  /*14c0*/  DMUL.RP R6, R14, R6 ;  /* 0x000000060e067228 */ /* 0x000fe20000008000 */
[----:B------:R-:W-:-:S06]  /*14d0*/  IMAD.MOV.U32 R2, RZ, RZ, RZ ;  /* 0x000000ffff027224 */ /* 0x000fcc00078e00ff */
[----:B------:R-:W-:-:S03]  /*14e0*/  DFMA R2, R12, -R2, R14 ;  /* 0x800000020c02722b */ /* 0x000fc6000000000e */
[----:B------:R-:W-:-:S03]  /*14f0*/  LOP3.LUT R9, R7, R9, RZ, 0x3c, !PT ;  /* 0x0000000907097212 */ /* 0x000fc600078e3cff */
[----:B------:R-:W-:-:S04]  /*1500*/  IADD3 R2, PT, PT, -R5, -0x43300000, RZ ;  /* 0xbcd0000005027810 */ /* 0x000fc80007ffe1ff */
[----:B------:R-:W-:-:S04]  /*1510*/  FSETP.NEU.AND P0, PT, |R3|, R2, PT ;  /* 0x000000020300720b */ /* 0x000fc80003f0d200 */
[----:B------:R-:W-:Y:S02]  /*1520*/  FSEL R12, R6, R12, !P0 ;  /* 0x0000000c060c7208 */ /* 0x000fe40004000000 */
[----:B------:R-:W-:Y:S01]  /*1530*/  FSEL R13, R9, R13, !P0 ;  /* 0x0000000d090d7208 */ /* 0x000fe20004000000 */
[----:B------:R-:W-:Y:S06]  /*1540*/  BRA `(.L_x_24) ;  /* 0x0000000000547947 */ /* 0x000fec0003800000 */
.L_x_23:
[----:B------:R-:W-:-:S14]  /*1550*/  DSETP.NAN.AND P0, PT, R6, R6, PT ;  /* 0x000000060600722a */ /* 0x000fdc0003f08000 */
[----:B------:R-:W-:Y:S05]  /*1560*/  @P0 BRA `(.L_x_25) ;  /* 0x0000000000440947 */ /* 0x000fea0003800000 */
[----:B------:R-:W-:-:S14]  /*1570*/  DSETP.NAN.AND P0, PT, R8, R8, PT ;  /* 0x000000080800722a */ /* 0x000fdc0003f08000 */
[----:B------:R-:W-:Y:S05]  /*1580*/  @P0 BRA `(.L_x_26) ;  /* 0x0000000000300947 */ /* 0x000fea0003800000 */
[----:B------:R-:W-:Y:S01]  /*1590*/  ISETP.NE.AND P0, PT, R21, R20, PT ;  /* 0x000000141500720c */ /* 0x000fe20003f05270 */
[----:B------:R-:W-:Y:S01]  /*15a0*/  IMAD.MOV.U32 R12, RZ, RZ, 0x0 ;  /* 0x00000000ff0c7424 */ /* 0x000fe200078e00ff */
[----:B------:R-:W-:-:S11]  /*15b0*/  MOV R13, 0xfff80000 ;  /* 0xfff80000000d7802 */ /* 0x000fd60000000f00 */
[----:B------:R-:W-:Y:S05]  /*15c0*/  @!P0 BRA `(.L_x_24) ;  /* 0x0000000000348947 */ /* 0x000fea0003800000 */
[----:B------:R-:W-:Y:S02]  /*15d0*/  ISETP.NE.AND P0, PT, R21, 0x7ff00000, PT ;  /* 0x7ff000001500780c */ /* 0x000fe40003f05270 */
[----:B------:R-:W-:Y:S02]  /*15e0*/  LOP3.LUT R13, R7, 0x80000000, R9, 0x48, !PT ;  /* 0x80000000070d7812 */ /* 0x000fe400078e4809 */
[----:B------:R-:W-:-:S13]  /*15f0*/  ISETP.EQ.OR P0, PT, R20, RZ, !P0 ;  /* 0x000000ff1400720c */ /* 0x000fda0004702670 */
[----:B------:R-:W-:Y:S01]  /*1600*/  @P0 LOP3.LUT R2, R13, 0x7ff00000, RZ, 0xfc, !PT ;  /* 0x7ff000000d020812 */ /* 0x000fe200078efcff */
[----:B------:R-:W-:Y:S02]  /*1610*/  @!P0 IMAD.MOV.U32 R12, RZ, RZ, RZ ;  /* 0x000000ffff0c8224 */ /* 0x000fe400078e00ff */
[----:B------:R-:W-:Y:S02]  /*1620*/  @P0 IMAD.MOV.U32 R12, RZ, RZ, RZ ;  /* 0x000000ffff0c0224 */ /* 0x000fe400078e00ff */
[----:B------:R-:W-:Y:S01]  /*1630*/  @P0 IMAD.MOV.U32 R13, RZ, RZ, R2 ;  /* 0x000000ffff0d0224 */ /* 0x000fe200078e0002 */
[----:B------:R-:W-:Y:S06]  /*1640*/  BRA `(.L_x_24) ;  /* 0x0000000000147947 */ /* 0x000fec0003800000 */
.L_x_26:
[----:B------:R-:W-:Y:S01]  /*1650*/  LOP3.LUT R13, R9, 0x80000, RZ, 0xfc, !PT ;  /* 0x00080000090d7812 */ /* 0x000fe200078efcff */
[----:B------:R-:W-:Y:S01]  /*1660*/  IMAD.MOV.U32 R12, RZ, RZ, R8 ;  /* 0x000000ffff0c7224 */ /* 0x000fe200078e0008 */
[----:B------:R-:W-:Y:S06]  /*1670*/  BRA `(.L_x_24) ;  /* 0x0000000000087947 */ /* 0x000fec0003800000 */
.L_x_25:
[----:B------:R-:W-:Y:S01]  /*1680*/  LOP3.LUT R13, R7, 0x80000, RZ, 0xfc, !PT ;  /* 0x00080000070d7812 */ /* 0x000fe200078efcff */
[----:B------:R-:W-:-:S07]  /*1690*/  IMAD.MOV.U32 R12, RZ, RZ, R6 ;  /* 0x000000ffff0c7224 */ /* 0x000fce00078e0006 */
.L_x_24:
[----:B------:R-:W-:Y:S05]  /*16a0*/  BSYNC.RECONVERGENT B1 ;  /* 0x0000000000017941 */ /* 0x000fea0003800200 */
.L_x_22:
[----:B------:R-:W-:Y:S01]  /*16b0*/  IMAD.MOV.U32 R2, RZ, RZ, R0 ;  /* 0x000000ffff027224 */ /* 0x000fe200078e0000 */
[----:B------:R-:W-:-:S04]  /*16c0*/  MOV R3, 0x0 ;  /* 0x0000000000037802 */ /* 0x000fc80000000f00 */
[----:B------:R-:W-:Y:S05]  /*16d0*/  RET.REL.NODEC R2 `(_Z15gpu_estimate_piiP17curandStateXORWOWiPf) ;  /* 0xffffffe802487950 */ /* 0x000fea0003c3ffff */
        .weak           $__internal_1_$__cuda_sm20_sqrt_rn_f32_slowpath
        .type           $__internal_1_$__cuda_sm20_sqrt_rn_f32_slowpath,@function
        .size           $__internal_1_$__cuda_sm20_sqrt_rn_f32_slowpath,(.L_x_39 - $__internal_1_$__cuda_sm20_sqrt_rn_f32_slowpath)
$__internal_1_$__cuda_sm20_sqrt_rn_f32_slowpath:
[----:B------:R-:W-:-:S13]  /*16e0*/  LOP3.LUT P1, RZ, R0, 0x7fffffff, RZ, 0xc0, !PT ;  /* 0x7fffffff00ff7812 */ /* 0x000fda000782c0ff */
[----:B------:R-:W-:Y:S01]  /*16f0*/  @!P1 IMAD.MOV.U32 R19, RZ, RZ, R0 ;  /* 0x000000ffff139224 */ /* 0x000fe200078e0000 */
[----:B------:R-:W-:Y:S06]  /*1700*/  @!P1 BRA `(.L_x_27) ;  /* 0x0000000000409947 */ /* 0x000fec0003800000 */
[----:B------:R-:W-:-:S13]  /*1710*/  FSETP.GEU.FTZ.AND P1, PT, R0, RZ, PT ;  /* 0x000000ff0000720b */ /* 0x000fda0003f3e000 */
[----:B------:R-:W-:Y:S01]  /*1720*/  @!P1 IMAD.MOV.U32 R19, RZ, RZ, 0x7fffffff ;  /* 0x7fffffffff139424 */ /* 0x000fe200078e00ff */
[----:B------:R-:W-:Y:S06]  /*1730*/  @!P1 BRA `(.L_x_27) ;  /* 0x0000000000349947 */ /* 0x000fec0003800000 */
[----:B------:R-:W-:-:S13]  /*1740*/  FSETP.GTU.FTZ.AND P1, PT, |R0|, +INF , PT ;  /* 0x7f8000000000780b */ /* 0x000fda0003f3c200 */
[----:B------:R-:W-:Y:S01]  /*1750*/  @P1 FADD.FTZ R19, R0, 1 ;  /* 0x3f80000000131421 */ /* 0x000fe20000010000 */
[----:B------:R-:W-:Y:S06]  /*1760*/  @P1 BRA `(.L_x_27) ;  /* 0x0000000000281947 */ /* 0x000fec0003800000 */
[----:B------:R-:W-:-:S13]  /*1770*/  FSETP.NEU.FTZ.AND P1, PT, |R0|, +INF , PT ;  /* 0x7f8000000000780b */ /* 0x000fda0003f3d200 */
[----:B------:R-:W-:-:S04]  /*1780*/  @P1 FFMA R20, R0, 1.84467440737095516160e+19, RZ ;  /* 0x5f80000000141823 */ /* 0x000fc800000000ff */
[----:B------:R-:W0:Y:S02]  /*1790*/  @P1 MUFU.RSQ R19, R20 ;  /* 0x0000001400131308 */ /* 0x000e240000001400 */
[----:B0-----:R-:W-:Y:S01]  /*17a0*/  @P1 FMUL.FTZ R13, R20, R19 ;  /* 0x00000013140d1220 */ /* 0x001fe20000410000 */
[----:B------:R-:W-:Y:S01]  /*17b0*/  @P1 FMUL.FTZ R23, R19, 0.5 ;  /* 0x3f00000013171820 */ /* 0x000fe20000410000 */
[----:B------:R-:W-:Y:S02]  /*17c0*/  @!P1 IMAD.MOV.U32 R19, RZ, RZ, R0 ;  /* 0x000000ffff139224 */ /* 0x000fe400078e0000 */
[----:B------:R-:W-:-:S04]  /*17d0*/  @P1 FADD.FTZ R21, -R13, -RZ ;  /* 0x800000ff0d151221 */ /* 0x000fc80000010100 */
[----:B------:R-:W-:-:S04]  /*17e0*/  @P1 FFMA R22, R13, R21, R20 ;  /* 0x000000150d161223 */ /* 0x000fc80000000014 */
[----:B------:R-:W-:-:S04]  /*17f0*/  @P1 FFMA R22, R22, R23, R13 ;  /* 0x0000001716161223 */ /* 0x000fc8000000000d */
[----:B------:R-:W-:-:S07]  /*1800*/  @P1 FMUL.FTZ R19, R22, 2.3283064365386962891e-10 ;  /* 0x2f80000016131820 */ /* 0x000fce0000410000 */
.L_x_27:
[----:B------:R-:W-:Y:S02]  /*1810*/  IMAD.MOV.U32 R13, RZ, RZ, 0x0 ;  /* 0x00000000ff0d7424 */ /* 0x000fe400078e00ff */
[----:B------:R-:W-:Y:S02]  /*1820*/  IMAD.MOV.U32 R0, RZ, RZ, R19 ;  /* 0x000000ffff007224 */ /* 0x000fe400078e0013 */
[----:B------:R-:W-:Y:S05]  /*1830*/  RET.REL.NODEC R12 `(_Z15gpu_estimate_piiP17curandStateXORWOWiPf) ;  /* 0xffffffe40cf07950 */ /* 0x000fea0003c3ffff */
.L_x_28:
[----:B------:R-:W-:-:S00]  /*1840*/  BRA `(.L_x_28) ;  /* 0xfffffffc00fc7947 */ /* 0x000fc0000383ffff */
[----:B------:R-:W-:-:S00]  /*1850*/  NOP ;  /* 0x0000000000007918 */ /* 0x000fc00000000000 */
        /* <DEDUP_REMOVED lines=10> */
.L_x_39:


//--------------------- .text._Z13setup_gpu_rngiP17curandStateXORWOWi --------------------------
	.section	.text._Z13setup_gpu_rngiP17curandStateXORWOWi,"ax",@progbits
	.align	128
        .global         _Z13setup_gpu_rngiP17curandStateXORWOWi
        .type           _Z13setup_gpu_rngiP17curandStateXORWOWi,@function
        .size           _Z13setup_gpu_rngiP17curandStateXORWOWi,(.L_x_41 - _Z13setup_gpu_rngiP17curandStateXORWOWi)
        .other          _Z13setup_gpu_rngiP17curandStateXORWOWi,@"STO_CUDA_ENTRY STV_DEFAULT"
_Z13setup_gpu_rngiP17curandStateXORWOWi:
.text._Z13setup_gpu_rngiP17curandStateXORWOWi:
        /* <DEDUP_REMOVED lines=8> */
[----:B------:R-:W0:Y:S01]  /*0080*/  LDC R2, c[0x0][0x390] ;  /* 0x0000e400ff027b82 */ /* 0x000e220000000800 */
[----:B------:R-:W1:Y:S01]  /*0090*/  LDCU.64 UR4, c[0x0][0x358] ;  /* 0x00006b00ff0477ac */ /* 0x000e620008000a00 */
[----:B------:R-:W-:Y:S01]  /*00a0*/  IMAD.MOV.U32 R3, RZ, RZ, -0x266e14b1 ;  /* 0xd991eb4fff037424 */ /* 0x000fe200078e00ff */
[----:B------:R-:W-:Y:S05]  /*00b0*/  BSSY.RECONVERGENT B0, `(.L_x_29) ;  /* 0x00000e2000007945 */ /* 0x000fea0003800200 */
[----:B------:R-:W2:Y:S01]  /*00c0*/  LDC.64 R6, c[0x0][0x388] ;  /* 0x0000e200ff067b82 */ /* 0x000ea20000000a00 */
[C---:B0-----:R-:W-:Y:S02]  /*00d0*/  LOP3.LUT R0, R2.reuse, 0xaad26b49, RZ, 0x3c, !PT ;  /* 0xaad26b4902007812 */ /* 0x041fe400078e3cff */
[----:B------:R-:W-:-:S03]  /*00e0*/  ISETP.GT.AND P0, PT, R2, -0x1, PT ;  /* 0xffffffff0200780c */ /* 0x000fc60003f04270 */
[----:B------:R-:W-:Y:S01]  /*00f0*/  IMAD R0, R0, 0x4182bed5, RZ ;  /* 0x4182bed500007824 */ /* 0x000fe200078e02ff */
[----:B------:R-:W-:Y:S01]  /*0100*/  SEL R3, R3, 0x8bf16996, P0 ;  /* 0x8bf1699603037807 */ /* 0x000fe20000000000 */
[C---:B--2---:R-:W-:Y:S01]  /*0110*/  IMAD.WIDE R6, R13.reuse, 0x30, R6 ;  /* 0x000000300d067825 */ /* 0x044fe200078e0206 */
[----:B------:R-:W-:Y:S02]  /*0120*/  ISETP.NE.AND P0, PT, R13, RZ, PT ;  /* 0x000000ff0d00720c */ /* 0x000fe40003f05270 */
[C---:B------:R-:W-:Y:S01]  /*0130*/  IADD3 R4, PT, PT, R3.reuse, 0x64f0c9, R0 ;  /* 0x0064f0c903047810 */ /* 0x040fe20007ffe000 */
[C---:B------:R-:W-:Y:S01]  /*0140*/  VIADD R5, R0.reuse, 0x75bcd15 ;  /* 0x075bcd1500057836 */ /* 0x040fe20000000000 */
[C---:B------:R-:W-:Y:S01]  /*0150*/  LOP3.LUT R8, R0.reuse, 0x159a55e5, RZ, 0x3c, !PT ;  /* 0x159a55e500087812 */ /* 0x040fe200078e3cff */
[----:B------:R-:W-:Y:S01]  /*0160*/  VIADD R11, R0, 0x583f19 ;  /* 0x00583f19000b7836 */ /* 0x000fe20000000000 */
[C---:B------:R-:W-:Y:S01]  /*0170*/  LOP3.LUT R10, R3.reuse, 0x5491333, RZ, 0x3c, !PT ;  /* 0x05491333030a7812 */ /* 0x040fe200078e3cff */
[----:B------:R-:W-:Y:S01]  /*0180*/  VIADD R9, R3, 0x1f123bb5 ;  /* 0x1f123bb503097836 */ /* 0x000fe20000000000 */
[----:B-1----:R0:W-:Y:S04]  /*0190*/  STG.E.64 desc[UR4][R6.64], R4 ;  /* 0x0000000406007986 */ /* 0x0021e8000c101b04 */
[----:B------:R0:W-:Y:S04]  /*01a0*/  STG.E.64 desc[UR4][R6.64+0x8], R8 ;  /* 0x0000080806007986 */ /* 0x0001e8000c101b04 */
[----:B------:R0:W-:Y:S01]  /*01b0*/  STG.E.64 desc[UR4][R6.64+0x10], R10 ;  /* 0x0000100a06007986 */ /* 0x0001e2000c101b04 */
[----:B------:R-:W-:Y:S05]  /*01c0*/  @!P0 BRA `(.L_x_30) ;  /* 0x0000000c00408947 */ /* 0x000fea0003800000 */
[----:B------:R-:W-:Y:S01]  /*01d0*/  SHF.R.S32.HI R0, RZ, 0x1f, R13 ;  /* 0x0000001fff007819 */ /* 0x000fe2000001140d */
[----:B------:R-:W-:-:S07]  /*01e0*/  IMAD.MOV.U32 R12, RZ, RZ, RZ ;  /* 0x000000ffff0c7224 */ /* 0x000fce00078e00ff */
.L_x_36:
[----:B-1----:R-:W-:Y:S01]  /*01f0*/  LOP3.LUT R2, R13, 0x3, RZ, 0xc0, !PT ;  /* 0x000000030d027812 */ /* 0x002fe200078ec0ff */
[----:B------:R-:W-:Y:S03]  /*0200*/  BSSY.RECONVERGENT B1, `(.L_x_31) ;  /* 0x00000c6000017945 */ /* 0x000fe60003800200 */
[----:B------:R-:W-:-:S04]  /*0210*/  ISETP.NE.U32.AND P0, PT, R2, RZ, PT ;  /* 0x000000ff0200720c */ /* 0x000fc80003f05070 */
[----:B------:R-:W-:-:S13]  /*0220*/  ISETP.NE.AND.EX P0, PT, RZ, RZ, PT, P0 ;  /* 0x000000ffff00720c */ /* 0x000fda0003f05300 */
[----:B------:R-:W-:Y:S05]  /*0230*/  @!P0 BRA `(.L_x_32) ;  /* 0x0000000c00088947 */ /* 0x000fea0003800000 */
[----:B0-----:R-:W0:Y:S01]  /*0240*/  LDC.64 R8, c[0x4][RZ] ;  /* 0x01000000ff087b82 */ /* 0x001e220000000a00 */
[----:B------:R-:W-:Y:S02]  /*0250*/  IMAD.MOV.U32 R14, RZ, RZ, RZ ;  /* 0x000000ffff0e7224 */ /* 0x000fe400078e00ff */
[----:B0-----:R-:W-:-:S07]  /*0260*/  IMAD.WIDE.U32 R8, R12, 0xc80, R8 ;  /* 0x00000c800c087825 */ /* 0x001fce00078e0008 */
.L_x_35:
[----:B-1----:R-:W-:Y:S01]  /*0270*/  IMAD.MOV.U32 R15, RZ, RZ, RZ ;  /* 0x000000ffff0f7224 */ /* 0x002fe200078e00ff */
[----:B------:R-:W-:Y:S01]  /*0280*/  CS2R R2, SRZ ;  /* 0x0000000000027805 */ /* 0x000fe2000001ff00 */
[----:B------:R-:W-:Y:S01]  /*0290*/  IMAD.MOV.U32 R17, RZ, RZ, RZ ;  /* 0x000000ffff117224 */ /* 0x000fe200078e00ff */
[----:B------:R-:W-:-:S07]  /*02a0*/  CS2R R4, SRZ ;  /* 0x0000000000047805 */ /* 0x000fce000001ff00 */
.L_x_34:
[----:B------:R-:W-:-:S05]  /*02b0*/  IMAD.WIDE.U32 R10, R17, 0x4, R6 ;  /* 0x00000004110a7825 */ /* 0x000fca00078e0006 */
[----:B------:R0:W5:Y:S01]  /*02c0*/  LDG.E R16, desc[UR4][R10.64+0x4] ;  /* 0x000004040a107981 */ /* 0x000162000c1e1900 */
[----:B------:R-:W-:-:S07]  /*02d0*/  IMAD.MOV.U32 R19, RZ, RZ, RZ ;  /* 0x000000ffff137224 */ /* 0x000fce00078e00ff */
.L_x_33:
[----:B-----5:R-:W-:Y:S01]  /*02e0*/  SHF.R.U32.HI R24, RZ, R19, R16 ;  /* 0x00000013ff187219 */ /* 0x020fe20000011610 */
[----:B0-----:R-:W-:-:S03]  /*02f0*/  IMAD.SHL.U32 R10, R17, 0x20, RZ ;  /* 0x00000020110a7824 */ /* 0x001fc600078e00ff */
[----:B------:R-:W-:Y:S01]  /*0300*/  LOP3.LUT R11, R24, 0x1, RZ, 0xc0, !PT ;  /* 0x00000001180b7812 */ /* 0x000fe200078ec0ff */
[----:B------:R-:W-:-:S03]  /*0310*/  IMAD.IADD R10, R10, 0x1, R19 ;  /* 0x000000010a0a7824 */ /* 0x000fc600078e0213 */
[----:B------:R-:W-:Y:S01]  /*0320*/  ISETP.NE.U32.AND P0, PT, R11, 0x1, PT ;  /* 0x000000010b00780c */ /* 0x000fe20003f05070 */
[----:B------:R-:W-:-:S03]  /*0330*/  IMAD R11, R10, 0x5, RZ ;  /* 0x000000050a0b7824 */ /* 0x000fc600078e02ff */
[----:B------:R-:W-:Y:S01]  /*0340*/  R2P PR, R24, 0x7e ;  /* 0x0000007e18007804 */ /* 0x000fe20000000000 */
[----:B------:R-:W-:-:S08]  /*0350*/  IMAD.WIDE.U32 R10, R11, 0x4, R8 ;  /* 0x000000040b0a7825 */ /* 0x000fd000078e0008 */
[----:B------:R-:W2:Y:S04]  /*0360*/  @!P0 LDG.E R18, desc[UR4][R10.64] ;  /* 0x000000040a128981 */ /* 0x000ea8000c1e1900 */
[----:B------:R-:W3:Y:S04]  /*0370*/  @!P0 LDG.E R20, desc[UR4][R10.64+0x10] ;  /* 0x000010040a148981 */ /* 0x000ee8000c1e1900 */
[----:B------:R-:W4:Y:S04]  /*0380*/  @P1 LDG.E R22, desc[UR4][R10.64+0x14] ;  /* 0x000014040a161981 */ /* 0x000f28000c1e1900 */
[----:B------:R-:W4:Y:S04]  /*0390*/  @P2 LDG.E R26, desc[UR4][R10.64+0x28] ;  /* 0x000028040a1a2981 */ /* 0x000f28000c1e1900 */
[----:B------:R-:W4:Y:S04]  /*03a0*/  @!P0 LDG.E R21, desc[UR4][R10.64+0x4] ;  /* 0x000004040a158981 */ /* 0x000f28000c1e1900 */
[----:B------:R-:W4:Y:S04]  /*03b0*/  @!P0 LDG.E R23, desc[UR4][R10.64+0xc] ;  /* 0x00000c040a178981 */ /* 0x000f28000c1e1900 */
[----:B------:R-:W4:Y:S04]  /*03c0*/  @P1 LDG.E R25, desc[UR4][R10.64+0x18] ;  /* 0x000018040a191981 */ /* 0x000f28000c1e1900 */
[----:B------:R-:W4:Y:S04]  /*03d0*/  @P3 LDG.E R28, desc[UR4][R10.64+0x3c] ;  /* 0x00003c040a1c3981 */ /* 0x000f28000c1e1900 */
[----:B------:R-:W4:Y:S01]  /*03e0*/  @P6 LDG.E R27, desc[UR4][R10.64+0x7c] ;  /* 0x00007c040a1b6981 */ /* 0x000f22000c1e1900 */
[----:B--2---:R-:W-:-:S03]  /*03f0*/  @!P0 LOP3.LUT R15, R15, R18, RZ, 0x3c, !PT ;  /* 0x000000120f0f8212 */ /* 0x004fc600078e3cff */
[----:B------:R-:W2:Y:S01]  /*0400*/  @!P0 LDG.E R18, desc[UR4][R10.64+0x8] ;  /* 0x000008040a128981 */ /* 0x000ea2000c1e1900 */
[----:B---3--:R-:W-:-:S03]  /*0410*/  @!P0 LOP3.LUT R3, R3, R20, RZ, 0x3c, !PT ;  /* 0x0000001403038212 */ /* 0x008fc600078e3cff */
[----:B------:R-:W3:Y:S01]  /*0420*/  @P1 LDG.E R20, desc[UR4][R10.64+0x24] ;  /* 0x000024040a141981 */ /* 0x000ee2000c1e1900 */
[----:B----4-:R-:W-:-:S03]  /*0430*/  @P1 LOP3.LUT R15, R15, R22, RZ, 0x3c, !PT ;  /* 0x000000160f0f1212 */ /* 0x010fc600078e3cff */
[----:B------:R-:W4:Y:S01]  /*0440*/  @P2 LDG.E R22, desc[UR4][R10.64+0x38] ;  /* 0x000038040a162981 */ /* 0x000f22000c1e1900 */
[----:B------:R-:W-:-:S03]  /*0450*/  @P2 LOP3.LUT R15, R15, R26, RZ, 0x3c, !PT ;  /* 0x0000001a0f0f2212 */ /* 0x000fc600078e3cff */
[----:B------:R-:W4:Y:S01]  /*0460*/  @P4 LDG.E R26, desc[UR4][R10.64+0x50] ;  /* 0x000050040a1a4981 */ /* 0x000f22000c1e1900 */
[----:B------:R-:W-:-:S03]  /*0470*/  @!P0 LOP3.LUT R4, R4, R21, RZ, 0x3c, !PT ;  /* 0x0000001504048212 */ /* 0x000fc600078e3cff */
[----:B------:R-:W4:Y:S01]  /*0480*/  @P1 LDG.E R21, desc[UR4][R10.64+0x20] ;  /* 0x000020040a151981 */ /* 0x000f22000c1e1900 */
[----:B------:R-:W-:-:S03]  /*0490*/  @!P0 LOP3.LUT R2, R2, R23, RZ, 0x3c, !PT ;  /* 0x0000001702028212 */ /* 0x000fc600078e3cff */
[----:B------:R-:W4:Y:S01]  /*04a0*/  @P2 LDG.E R23, desc[UR4][R10.64+0x2c] ;  /* 0x00002c040a172981 */ /* 0x000f22000c1e1900 */
[----:B------:R-:W-:-:S03]  /*04b0*/  @P1 LOP3.LUT R4, R4, R25, RZ, 0x3c, !PT ;  /* 0x0000001904041212 */ /* 0x000fc600078e3cff */
[----:B------:R-:W4:Y:S01]  /*04c0*/  @P2 LDG.E R25, desc[UR4][R10.64+0x34] ;  /* 0x000034040a192981 */ /* 0x000f22000c1e1900 */
[----:B--2---:R-:W-:-:S03]  /*04d0*/  @!P0 LOP3.LUT R5, R5, R18, RZ, 0x3c, !PT ;  /* 0x0000001205058212 */ /* 0x004fc600078e3cff */
[----:B------:R-:W2:Y:S01]  /*04e0*/  @P1 LDG.E R18, desc[UR4][R10.64+0x1c] ;  /* 0x00001c040a121981 */ /* 0x000ea2000c1e1900 */
[----:B---3--:R-:W-:-:S03]  /*04f0*/  @P1 LOP3.LUT R3, R3, R20, RZ, 0x3c, !PT ;  /* 0x0000001403031212 */ /* 0x008fc600078e3cff */
[----:B------:R-:W3:Y:S01]  /*0500*/  @P2 LDG.E R20, desc[UR4][R10.64+0x30] ;  /* 0x000030040a142981 */ /* 0x000ee2000c1e1900 */
[----:B----4-:R-:W-:-:S03]  /*0510*/  @P2 LOP3.LUT R3, R3, R22, RZ, 0x3c, !PT ;  /* 0x0000001603032212 */ /* 0x010fc600078e3cff */
[----:B------:R-:W4:Y:S01]  /*0520*/  @P3 LDG.E R22, desc[UR4][R10.64+0x4c] ;  /* 0x00004c040a163981 */ /* 0x000f22000c1e1900 */
[----:B------:R-:W-:-:S04]  /*0530*/  @P3 LOP3.LUT R15, R15, R28, RZ, 0x3c, !PT ;  /* 0x0000001c0f0f3212 */ /* 0x000fc800078e3cff */
[----:B------:R-:W-:Y:S02]  /*0540*/  @P4 LOP3.LUT R15, R15, R26, RZ, 0x3c, !PT ;  /* 0x0000001a0f0f4212 */ /* 0x000fe400078e3cff */
[----:B------:R-:W-:Y:S01]  /*0550*/  @P1 LOP3.LUT R2, R2, R21, RZ, 0x3c, !PT ;  /* 0x0000001502021212 */ /* 0x000fe200078e3cff */
[----:B------:R-:W4:Y:S04]  /*0560*/  @P5 LDG.E R26, desc[UR4][R10.64+0x64] ;  /* 0x000064040a1a5981 */ /* 0x000f28000c1e1900 */
[----:B------:R-:W4:Y:S01]  /*0570*/  @P3 LDG.E R21, desc[UR4][R10.64+0x40] ;  /* 0x000040040a153981 */ /* 0x000f22000c1e1900 */
[----:B------:R-:W-:Y:S02]  /*0580*/  @P2 LOP3.LUT R4, R4, R23, RZ, 0x3c, !PT ;  /* 0x0000001704042212 */ /* 0x000fe400078e3cff */
[----:B------:R-:W-:Y:S01]  /*0590*/  @P2 LOP3.LUT R2, R2, R25, RZ, 0x3c, !PT ;  /* 0x0000001902022212 */ /* 0x000fe200078e3cff */
[----:B------:R-:W4:Y:S04]  /*05a0*/  @P3 LDG.E R23, desc[UR4][R10.64+0x48] ;  /* 0x000048040a173981 */ /* 0x000f28000c1e1900 */
[----:B------:R-:W4:Y:S01]  /*05b0*/  @P4 LDG.E R25, desc[UR4][R10.64+0x54] ;  /* 0x000054040a194981 */ /* 0x000f22000c1e1900 */
[----:B--2---:R-:W-:-:S03]  /*05c0*/  @P1 LOP3.LUT R5, R5, R18, RZ, 0x3c, !PT ;  /* 0x0000001205051212 */ /* 0x004fc600078e3cff */
[----:B------:R-:W2:Y:S01]  /*05d0*/  @P3 LDG.E R18, desc[UR4][R10.64+0x44] ;  /* 0x000044040a123981 */ /* 0x000ea2000c1e1900 */
[----:B---3--:R-:W-:-:S03]  /*05e0*/  @P2 LOP3.LUT R5, R5, R20, RZ, 0x3c, !PT ;  /* 0x0000001405052212 */ /* 0x008fc600078e3cff */
[----:B------:R-:W3:Y:S01]  /*05f0*/  @P4 LDG.E R20, desc[UR4][R10.64+0x58] ;  /* 0x000058040a144981 */ /* 0x000ee2000c1e1900 */
[----:B----4-:R-:W-:-:S03]  /*0600*/  @P3 LOP3.LUT R3, R3, R22, RZ, 0x3c, !PT ;  /* 0x0000001603033212 */ /* 0x010fc600078e3cff */
[----:B------:R-:W4:Y:S01]  /*0610*/  @P4 LDG.E R22, desc[UR4][R10.64+0x60] ;  /* 0x000060040a164981 */ /* 0x000f22000c1e1900 */
[----:B------:R-:W-:Y:S02]  /*0620*/  LOP3.LUT P0, RZ, R24, 0x80, RZ, 0xc0, !PT ;  /* 0x0000008018ff7812 */ /* 0x000fe4000780c0ff */
[----:B------:R-:W-:Y:S02]  /*0630*/  @P5 LOP3.LUT R15, R15, R26, RZ, 0x3c, !PT ;  /* 0x0000001a0f0f5212 */ /* 0x000fe400078e3cff */
[----:B------:R-:W4:Y:S01]  /*0640*/  @P6 LDG.E R26, desc[UR4][R10.64+0x78] ;  /* 0x000078040a1a6981 */ /* 0x000f22000c1e1900 */
[----:B------:R-:W-:-:S03]  /*0650*/  @P3 LOP3.LUT R4, R4, R21, RZ, 0x3c, !PT ;  /* 0x0000001504043212 */ /* 0x000fc600078e3cff */
[----:B------:R-:W4:Y:S01]  /*0660*/  @P4 LDG.E R21, desc[UR4][R10.64+0x5c] ;  /* 0x00005c040a154981 */ /* 0x000f22000c1e1900 */
[----:B------:R-:W-:-:S03]  /*0670*/  @P3 LOP3.LUT R2, R2, R23, RZ, 0x3c, !PT ;  /* 0x0000001702023212 */ /* 0x000fc600078e3cff */
[----:B------:R-:W4:Y:S01]  /*0680*/  @P5 LDG.E R23, desc[UR4][R10.64+0x68] ;  /* 0x000068040a175981 */ /* 0x000f22000c1e1900 */
[----:B------:R-:W-:-:S03]  /*0690*/  @P4 LOP3.LUT R4, R4, R25, RZ, 0x3c, !PT ;  /* 0x0000001904044212 */ /* 0x000fc600078e3cff */
[----:B------:R-:W4:Y:S01]  /*06a0*/  @P5 LDG.E R25, desc[UR4][R10.64+0x70] ;  /* 0x000070040a195981 */ /* 0x000f22000c1e1900 */
[----:B--2---:R-:W-:-:S03]  /*06b0*/  @P3 LOP3.LUT R5, R5, R18, RZ, 0x3c, !PT ;  /* 0x0000001205053212 */ /* 0x004fc600078e3cff */
[----:B------:R-:W2:Y:S01]  /*06c0*/  @P5 LDG.E R18, desc[UR4][R10.64+0x6c] ;  /* 0x00006c040a125981 */ /* 0x000ea2000c1e1900 */
[----:B---3--:R-:W-:-:S03]  /*06d0*/  @P4 LOP3.LUT R5, R5, R20, RZ, 0x3c, !PT ;  /* 0x0000001405054212 */ /* 0x008fc600078e3cff */
[----:B------:R-:W3:Y:S01]  /*06e0*/  @P5 LDG.E R20, desc[UR4][R10.64+0x74] ;  /* 0x000074040a145981 */ /* 0x000ee2000c1e1900 */
[----:B----4-:R-:W-:-:S03]  /*06f0*/  @P4 LOP3.LUT R3, R3, R22, RZ, 0x3c, !PT ;  /* 0x0000001603034212 */ /* 0x010fc600078e3cff */
[----:B------:R-:W4:Y:S01]  /*0700*/  @P0 LDG.E R22, desc[UR4][R10.64+0x8c] ;  /* 0x00008c040a160981 */ /* 0x000f22000c1e1900 */
[----:B------:R-:W-:-:S03]  /*0710*/  @P6 LOP3.LUT R15, R15, R26, RZ, 0x3c, !PT ;  /* 0x0000001a0f0f6212 */ /* 0x000fc600078e3cff */
        /* <DEDUP_REMOVED lines=13> */
[----:B------:R-:W-:Y:S02]  /*07f0*/  @P6 LOP3.LUT R4, R4, R27, RZ, 0x3c, !PT ;  /* 0x0000001b04046212 */ /* 0x000fe400078e3cff */
[----:B------:R-:W-:Y:S02]  /*0800*/  @P6 LOP3.LUT R2, R2, R21, RZ, 0x3c, !PT ;  /* 0x0000001502026212 */ /* 0x000fe400078e3cff */
[----:B------:R-:W-:Y:S02]  /*0810*/  @P0 LOP3.LUT R4, R4, R23, RZ, 0x3c, !PT ;  /* 0x0000001704040212 */ /* 0x000fe400078e3cff */
[----:B------:R-:W-:Y:S02]  /*0820*/  @P0 LOP3.LUT R2, R2, R25, RZ, 0x3c, !PT ;  /* 0x0000001902020212 */ /* 0x000fe400078e3cff */
[----:B--2---:R-:W-:Y:S02]  /*0830*/  @P6 LOP3.LUT R5, R5, R18, RZ, 0x3c, !PT ;  /* 0x0000001205056212 */ /* 0x004fe400078e3cff */
[----:B---3--:R-:W-:-:S02]  /*0840*/  @P6 LOP3.LUT R3, R3, R20, RZ, 0x3c, !PT ;  /* 0x0000001403036212 */ /* 0x008fc400078e3cff */
[----:B----4-:R-:W-:Y:S02]  /*0850*/  @P0 LOP3.LUT R5, R5, R22, RZ, 0x3c, !PT ;  /* 0x0000001605050212 */ /* 0x010fe400078e3cff */
[----:B------:R-:W-:Y:S02]  /*0860*/  @P0 LOP3.LUT R3, R3, R26, RZ, 0x3c, !PT ;  /* 0x0000001a03030212 */ /* 0x000fe400078e3cff */
[----:B------:R-:W-:-:S13]  /*0870*/  R2P PR, R24.B1, 0x7f ;  /* 0x0000007f18007804 */ /* 0x000fda0000001000 */
[----:B------:R-:W2:Y:S04]  /*0880*/  @P0 LDG.E R18, desc[UR4][R10.64+0xa0] ;  /* 0x0000a0040a120981 */ /* 0x000ea8000c1e1900 */
[----:B------:R-:W3:Y:S04]  /*0890*/  @P1 LDG.E R22, desc[UR4][R10.64+0xb4] ;  /* 0x0000b4040a161981 */ /* 0x000ee8000c1e1900 */
[----:B------:R-:W4:Y:S04]  /*08a0*/  @P2 LDG.E R26, desc[UR4][R10.64+0xc8] ;  /* 0x0000c8040a1a2981 */ /* 0x000f28000c1e1900 */
[----:B------:R-:W4:Y:S04]  /*08b0*/  @P3 LDG.E R28, desc[UR4][R10.64+0xdc] ;  /* 0x0000dc040a1c3981 */ /* 0x000f28000c1e1900 */
[----:B------:R-:W4:Y:S04]  /*08c0*/  @P0 LDG.E R23, desc[UR4][R10.64+0xa4] ;  /* 0x0000a4040a170981 */ /* 0x000f28000c1e1900 */
[----:B------:R-:W4:Y:S04]  /*08d0*/  @P0 LDG.E R20, desc[UR4][R10.64+0xa8] ;  /* 0x0000a8040a140981 */ /* 0x000f28000c1e1900 */
[----:B------:R-:W4:Y:S04]  /*08e0*/  @P4 LDG.E R25, desc[UR4][R10.64+0xf0] ;  /* 0x0000f0040a194981 */ /* 0x000f28000c1e1900 */
        /* <DEDUP_REMOVED lines=21> */
[----:B------:R-:W-:Y:S02]  /*0a40*/  LOP3.LUT P0, RZ, R24, 0x8000, RZ, 0xc0, !PT ;  /* 0x0000800018ff7812 */ /* 0x000fe4000780c0ff */
[----:B----4-:R-:W-:Y:S01]  /*0a50*/  @P5 LOP3.LUT R15, R15, R26, RZ, 0x3c, !PT ;  /* 0x0000001a0f0f5212 */ /* 0x010fe200078e3cff */
[----:B------:R-:W4:Y:S04]  /*0a60*/  @P3 LDG.E R24, desc[UR4][R10.64+0xe4] ;  /* 0x0000e4040a183981 */ /* 0x000f28000c1e1900 */
[----:B------:R-:W2:Y:S01]  /*0a70*/  @P6 LDG.E R26, desc[UR4][R10.64+0x118] ;  /* 0x000118040a1a6981 */ /* 0x000ea2000c1e1900 */
        /* <DEDUP_REMOVED lines=8> */
[----:B---3--:R-:W-:-:S03]  /*0b00*/  @P2 LOP3.LUT R3, R3, R22, RZ, 0x3c, !PT ;  /* 0x0000001603032212 */ /* 0x008fc600078e3cff */
[----:B------:R-:W3:Y:S01]  /*0b10*/  @P4 LDG.E R22, desc[UR4][R10.64+0x100] ;  /* 0x000100040a164981 */ /* 0x000ee2000c1e1900 */
[----:B--2---:R-:W-:-:S03]  /*0b20*/  @P6 LOP3.LUT R15, R15, R26, RZ, 0x3c, !PT ;  /* 0x0000001a0f0f6212 */ /* 0x004fc600078e3cff */
[----:B------:R-:W2:Y:S01]  /*0b30*/  @P0 LDG.E R26, desc[UR4][R10.64+0x12c] ;  /* 0x00012c040a1a0981 */ /* 0x000ea2000c1e1900 */
[----:B----4-:R-:W-:-:S03]  /*0b40*/  @P2 LOP3.LUT R2, R2, R23, RZ, 0x3c, !PT ;  /* 0x0000001702022212 */ /* 0x010fc600078e3cff */
[----:B------:R-:W4:Y:S01]  /*0b50*/  @P4 LDG.E R23, desc[UR4][R10.64+0xfc] ;  /* 0x0000fc040a174981 */ /* 0x000f22000c1e1900 */
[----:B------:R-:W-:-:S03]  /*0b60*/  @P2 LOP3.LUT R5, R5, R20, RZ, 0x3c, !PT ;  /* 0x0000001405052212 */ /* 0x000fc600078e3cff */
[----:B------:R-:W4:Y:S01]  /*0b70*/  @P4 LDG.E R20, desc[UR4][R10.64+0xf8] ;  /* 0x0000f8040a144981 */ /* 0x000f22000c1e1900 */
[----:B------:R-:W-:Y:S02]  /*0b80*/  @P3 LOP3.LUT R2, R2, R27, RZ, 0x3c, !PT ;  /* 0x0000001b02023212 */ /* 0x000fe400078e3cff */
[----:B------:R-:W-:Y:S01]  /*0b90*/  @P3 LOP3.LUT R4, R4, R25, RZ, 0x3c, !PT ;  /* 0x0000001904043212 */ /* 0x000fe200078e3cff */
[----:B------:R-:W4:Y:S01]  /*0ba0*/  @P5 LDG.E R27, desc[UR4][R10.64+0x110] ;  /* 0x000110040a1b5981 */ /* 0x000f22000c1e1900 */
[----:B------:R-:W-:-:S03]  /*0bb0*/  @P3 LOP3.LUT R5, R5, R24, RZ, 0x3c, !PT ;  /* 0x0000001805053212 */ /* 0x000fc600078e3cff */
[----:B------:R-:W4:Y:S04]  /*0bc0*/  @P5 LDG.E R25, desc[UR4][R10.64+0x108] ;  /* 0x000108040a195981 */ /* 0x000f28000c1e1900 */
        /* <DEDUP_REMOVED lines=19> */
[----:B------:R-:W-:-:S05]  /*0d00*/  VIADD R19, R19, 0x10 ;  /* 0x0000001013137836 */ /* 0x000fca0000000000 */
[----:B------:R-:W-:Y:S02]  /*0d10*/  ISETP.NE.AND P1, PT, R19, 0x20, PT ;  /* 0x000000201300780c */ /* 0x000fe40003f25270 */
[----:B------:R-:W-:Y:S02]  /*0d20*/  @P5 LOP3.LUT R3, R3, R18, RZ, 0x3c, !PT ;  /* 0x0000001203035212 */ /* 0x000fe400078e3cff */
[----:B------:R-:W-:Y:S02]  /*0d30*/  @P6 LOP3.LUT R4, R4, R21, RZ, 0x3c, !PT ;  /* 0x0000001504046212 */ /* 0x000fe400078e3cff */
[----:B---3--:R-:W-:-:S04]  /*0d40*/  @P6 LOP3.LUT R3, R3, R22, RZ, 0x3c, !PT ;  /* 0x0000001603036212 */ /* 0x008fc800078e3cff */
[----:B--2---:R-:W-:Y:S02]  /*0d50*/  @P0 LOP3.LUT R3, R3, R26, RZ, 0x3c, !PT ;  /* 0x0000001a03030212 */ /* 0x004fe400078e3cff */
[----:B----4-:R-:W-:Y:S02]  /*0d60*/  @P6 LOP3.LUT R2, R2, R23, RZ, 0x3c, !PT ;  /* 0x0000001702026212 */ /* 0x010fe400078e3cff */
[----:B------:R-:W-:Y:S02]  /*0d70*/  @P6 LOP3.LUT R5, R5, R20, RZ, 0x3c, !PT ;  /* 0x0000001405056212 */ /* 0x000fe400078e3cff */
[----:B------:R-:W-:Y:S02]  /*0d80*/  @P0 LOP3.LUT R2, R2, R27, RZ, 0x3c, !PT ;  /* 0x0000001b02020212 */ /* 0x000fe400078e3cff */
[----:B------:R-:W-:Y:S02]  /*0d90*/  @P0 LOP3.LUT R4, R4, R25, RZ, 0x3c, !PT ;  /* 0x0000001904040212 */ /* 0x000fe400078e3cff */
[----:B------:R-:W-:Y:S01]  /*0da0*/  @P0 LOP3.LUT R5, R5, R24, RZ, 0x3c, !PT ;  /* 0x0000001805050212 */ /* 0x000fe200078e3cff */
[----:B------:R-:W-:Y:S06]  /*0db0*/  @P1 BRA `(.L_x_33) ;  /* 0xfffffff400481947 */ /* 0x000fec000383ffff */
[----:B------:R-:W-:-:S05]  /*0dc0*/  VIADD R17, R17, 0x1 ;  /* 0x0000000111117836 */ /* 0x000fca0000000000 */
[----:B------:R-:W-:-:S13]  /*0dd0*/  ISETP.NE.AND P0, PT, R17, 0x5, PT ;  /* 0x000000051100780c */ /* 0x000fda0003f05270 */
[----:B------:R-:W-:Y:S05]  /*0de0*/  @P0 BRA `(.L_x_34) ;  /* 0xfffffff400300947 */ /* 0x000fea000383ffff */
[----:B------:R1:W-:Y:S01]  /*0df0*/  STG.E.64 desc[UR4][R6.64+0x8], R4 ;  /* 0x0000080406007986 */ /* 0x0003e2000c101b04 */
[----:B------:R-:W-:Y:S01]  /*0e00*/  VIADD R14, R14, 0x1 ;  /* 0x000000010e0e7836 */ /* 0x000fe20000000000 */
[----:B------:R-:W-:Y:S02]  /*0e10*/  LOP3.LUT R11, R13, 0x3, RZ, 0xc0, !PT ;  /* 0x000000030d0b7812 */ /* 0x000fe400078ec0ff */
[----:B------:R1:W-:Y:S02]  /*0e20*/  STG.E.64 desc[UR4][R6.64+0x10], R2 ;  /* 0x0000100206007986 */ /* 0x0003e4000c101b04 */
[----:B------:R-:W-:Y:S02]  /*0e30*/  ISETP.GE.U32.AND P0, PT, R14, R11, PT ;  /* 0x0000000b0e00720c */ /* 0x000fe40003f06070 */
[----:B------:R1:W-:Y:S11]  /*0e40*/  STG.E desc[UR4][R6.64+0x4], R15 ;  /* 0x0000040f06007986 */ /* 0x0003f6000c101904 */
[----:B------:R-:W-:Y:S05]  /*0e50*/  @!P0 BRA `(.L_x_35) ;  /* 0xfffffff400048947 */ /* 0x000fea000383ffff */
.L_x_32:
[----:B------:R-:W-:Y:S05]  /*0e60*/  BSYNC.RECONVERGENT B1 ;  /* 0x0000000000017941 */ /* 0x000fea0003800200 */
.L_x_31:
[C---:B------:R-:W-:Y:S01]  /*0e70*/  ISETP.GT.U32.AND P0, PT, R13.reuse, 0x3, PT ;  /* 0x000000030d00780c */ /* 0x040fe20003f04070 */
[----:B------:R-:W-:Y:S01]  /*0e80*/  VIADD R12, R12, 0x1 ;  /* 0x000000010c0c7836 */ /* 0x000fe20000000000 */
[--C-:B------:R-:W-:Y:S02]  /*0e90*/  SHF.R.U64 R13, R13, 0x2, R0.reuse ;  /* 0x000000020d0d7819 */ /* 0x100fe40000001200 */
[----:B------:R-:W-:Y:S02]  /*0ea0*/  ISETP.GT.U32.AND.EX P0, PT, R0, RZ, PT, P0 ;  /* 0x000000ff0000720c */ /* 0x000fe40003f04100 */
[----:B------:R-:W-:-:S11]  /*0eb0*/  SHF.R.U32.HI R0, RZ, 0x2, R0 ;  /* 0x00000002ff007819 */ /* 0x000fd60000011600 */
[----:B------:R-:W-:Y:S05]  /*0ec0*/  @P0 BRA `(.L_x_36) ;  /* 0xfffffff000c80947 */ /* 0x000fea000383ffff */
.L_x_30:
[----:B------:R-:W-:Y:S05]  /*0ed0*/  BSYNC.RECONVERGENT B0 ;  /* 0x0000000000007941 */ /* 0x000fea0003800200 */
.L_x_29:
[----:B------:R-:W-:Y:S04]  /*0ee0*/  STG.E.64 desc[UR4][R6.64+0x18], RZ ;  /* 0x000018ff06007986 */ /* 0x000fe8000c101b04 */
[----:B------:R-:W-:Y:S04]  /*0ef0*/  STG.E desc[UR4][R6.64+0x20], RZ ;  /* 0x000020ff06007986 */ /* 0x000fe8000c101904 */
[----:B------:R-:W-:Y:S01]  /*0f00*/  STG.E.64 desc[UR4][R6.64+0x28], RZ ;  /* 0x000028ff06007986 */ /* 0x000fe2000c101b04 */
[----:B------:R-:W-:Y:S05]  /*0f10*/  EXIT ;  /* 0x000000000000794d */ /* 0x000fea0003800000 */
.L_x_37:
        /* <DEDUP_REMOVED lines=14> */
.L_x_41:


//--------------------- .nv.global.init           --------------------------
	.section	.nv.global.init,"aw",@progbits
	.align	4
.nv.global.init:
	.type		mrg32k3aM1SubSeq,@object
	.size		mrg32k3aM1SubSeq,(mrg32k3aM2SubSeq - mrg32k3aM1SubSeq)
mrg32k3aM1SubSeq:
        /*0000*/ 	.byte	0x0b, 0xcc, 0xee, 0x04, 0x73, 0x29, 0x8b, 0x6f, 0xf6, 0x53, 0x03, 0xf6, 0x23, 0xf6, 0xea, 0xda
        /* <DEDUP_REMOVED lines=125> */
	.type		mrg32k3aM2SubSeq,@object
	.size		mrg32k3aM2SubSeq,(mrg32k3aM1 - mrg32k3aM2SubSeq)
mrg32k3aM2SubSeq:
        /* <DEDUP_REMOVED lines=126> */
	.type		mrg32k3aM1,@object
	.size		mrg32k3aM1,(mrg32k3aM1Seq - mrg32k3aM1)
mrg32k3aM1:
        /* <DEDUP_REMOVED lines=144> */
	.type		mrg32k3aM1Seq,@object
	.size		mrg32k3aM1Seq,(mrg32k3aM2 - mrg32k3aM1Seq)
mrg32k3aM1Seq:
        /* <DEDUP_REMOVED lines=144> */
	.type		mrg32k3aM2,@object
	.size		mrg32k3aM2,(mrg32k3aM2Seq - mrg32k3aM2)
mrg32k3aM2:
        /* <DEDUP_REMOVED lines=144> */
	.type		mrg32k3aM2Seq,@object
	.size		mrg32k3aM2Seq,(precalc_xorwow_matrix - mrg32k3aM2Seq)
mrg32k3aM2Seq:
        /* <DEDUP_REMOVED lines=144> */
	.type		precalc_xorwow_matrix,@object
	.size		precalc_xorwow_matrix,(precalc_xorwow_offset_matrix - precalc_xorwow_matrix)
precalc_xorwow_matrix:
        /* <DEDUP_REMOVED lines=6400> */
	.type		precalc_xorwow_offset_matrix,@object
	.size		precalc_xorwow_offset_matrix,(.L_1 - precalc_xorwow_offset_matrix)
precalc_xorwow_offset_matrix:
        /* <DEDUP_REMOVED lines=6400> */
.L_1:


//--------------------- .nv.shared.reserved.0     --------------------------
	.section	.nv.shared.reserved.0,"aw",@nobits
	.weak		__nv_reservedSMEM_offset_0_alias
	.size		__nv_reservedSMEM_offset_0_alias, 0, 64
	.other		__nv_reservedSMEM_offset_0_alias,@"STO_CUDA_RESERVED_SHARED STV_DEFAULT"
__nv_reservedSMEM_offset_0_alias:
	.zero		0
	.zero		64


//--------------------- .nv.constant0._Z15gpu_estimate_piiP17curandStateXORWOWiPf --------------------------
	.section	.nv.constant0._Z15gpu_estimate_piiP17curandStateXORWOWiPf,"a",@progbits
	.sectionflags	@""
	.align	4
.nv.constant0._Z15gpu_estimate_piiP17curandStateXORWOWiPf:
	.zero		928


//--------------------- .nv.constant0._Z13setup_gpu_rngiP17curandStateXORWOWi --------------------------
	.section	.nv.constant0._Z13setup_gpu_rngiP17curandStateXORWOWi,"a",@progbits
	.sectionflags	@""
	.align	4
.nv.constant0._Z13setup_gpu_rngiP17curandStateXORWOWi:
	.zero		916


//--------------------- SYMBOLS --------------------------

	.type		.nv.reservedSmem.offset0,@object
	.size		.nv.reservedSmem.offset0,0x4
